//
// Generated by NVIDIA NVVM Compiler
//
// Compiler Build ID: CL-36424714
// Cuda compilation tools, release 13.0, V13.0.88
// Based on NVVM 20.0.0
//

.version 9.0
.target sm_100
.address_size 64

	// .globl	_Z9matMulGPUPfS_S_i

.visible .entry _Z9matMulGPUPfS_S_i(
	.param .u64 .ptr .align 1 _Z9matMulGPUPfS_S_i_param_0,
	.param .u64 .ptr .align 1 _Z9matMulGPUPfS_S_i_param_1,
	.param .u64 .ptr .align 1 _Z9matMulGPUPfS_S_i_param_2,
	.param .u32 _Z9matMulGPUPfS_S_i_param_3
)
{
	.reg .pred 	%p<10>;
	.reg .b32 	%r<40>;
	.reg .b32 	%f<67>;
	.reg .b64 	%rd<67>;

	ld.param.u64 	%rd14, [_Z9matMulGPUPfS_S_i_param_0];
	ld.param.u64 	%rd15, [_Z9matMulGPUPfS_S_i_param_1];
	ld.param.u32 	%r18, [_Z9matMulGPUPfS_S_i_param_3];
	cvta.to.global.u64 	%rd1, %rd15;
	cvta.to.global.u64 	%rd2, %rd14;
	mov.u32 	%r19, %ctaid.x;
	mov.u32 	%r20, %ntid.x;
	mov.u32 	%r21, %tid.x;
	mad.lo.s32 	%r1, %r19, %r20, %r21;
	mov.u32 	%r22, %ctaid.y;
	mov.u32 	%r23, %ntid.y;
	mov.u32 	%r24, %tid.y;
	mad.lo.s32 	%r2, %r22, %r23, %r24;
	max.s32 	%r25, %r2, %r1;
	setp.ge.s32 	%p1, %r25, %r18;
	@%p1 bra 	$L__BB0_13;
	mul.lo.s32 	%r3, %r18, %r2;
	and.b32  	%r4, %r18, 7;
	setp.lt.u32 	%p2, %r18, 8;
	mov.f32 	%f66, 0f00000000;
	mov.b32 	%r38, 0;
	@%p2 bra 	$L__BB0_4;
	and.b32  	%r38, %r18, 2147483640;
	neg.s32 	%r36, %r38;
	mul.wide.s32 	%rd16, %r18, 4;
	add.s64 	%rd3, %rd1, %rd16;
	shl.b32 	%r7, %r18, 3;
	mul.wide.s32 	%rd17, %r18, 8;
	add.s64 	%rd4, %rd1, %rd17;
	mul.wide.s32 	%rd18, %r18, 12;
	add.s64 	%rd5, %rd1, %rd18;
	mul.wide.s32 	%rd19, %r18, 16;
	add.s64 	%rd6, %rd1, %rd19;
	mul.wide.s32 	%rd20, %r18, 20;
	add.s64 	%rd7, %rd1, %rd20;
	mul.wide.s32 	%rd21, %r18, 24;
	add.s64 	%rd8, %rd1, %rd21;
	mul.wide.s32 	%rd22, %r18, 28;
	add.s64 	%rd9, %rd1, %rd22;
	mul.wide.u32 	%rd23, %r3, 4;
	add.s64 	%rd24, %rd23, %rd2;
	add.s64 	%rd66, %rd24, 16;
	mov.f32 	%f66, 0f00000000;
	mov.u32 	%r35, %r1;
$L__BB0_3:
	.pragma "nounroll";
	mul.wide.s32 	%rd25, %r35, 4;
	add.s64 	%rd26, %rd3, %rd25;
	add.s64 	%rd27, %rd4, %rd25;
	add.s64 	%rd28, %rd5, %rd25;
	add.s64 	%rd29, %rd6, %rd25;
	add.s64 	%rd30, %rd7, %rd25;
	add.s64 	%rd31, %rd8, %rd25;
	add.s64 	%rd32, %rd9, %rd25;
	add.s64 	%rd33, %rd1, %rd25;
	ld.global.f32 	%f16, [%rd66+-16];
	ld.global.f32 	%f17, [%rd33];
	fma.rn.f32 	%f18, %f16, %f17, %f66;
	ld.global.f32 	%f19, [%rd66+-12];
	ld.global.f32 	%f20, [%rd26];
	fma.rn.f32 	%f21, %f19, %f20, %f18;
	ld.global.f32 	%f22, [%rd66+-8];
	ld.global.f32 	%f23, [%rd27];
	fma.rn.f32 	%f24, %f22, %f23, %f21;
	ld.global.f32 	%f25, [%rd66+-4];
	ld.global.f32 	%f26, [%rd28];
	fma.rn.f32 	%f27, %f25, %f26, %f24;
	ld.global.f32 	%f28, [%rd66];
	ld.global.f32 	%f29, [%rd29];
	fma.rn.f32 	%f30, %f28, %f29, %f27;
	ld.global.f32 	%f31, [%rd66+4];
	ld.global.f32 	%f32, [%rd30];
	fma.rn.f32 	%f33, %f31, %f32, %f30;
	ld.global.f32 	%f34, [%rd66+8];
	ld.global.f32 	%f35, [%rd31];
	fma.rn.f32 	%f36, %f34, %f35, %f33;
	ld.global.f32 	%f37, [%rd66+12];
	ld.global.f32 	%f38, [%rd32];
	fma.rn.f32 	%f66, %f37, %f38, %f36;
	add.s32 	%r36, %r36, 8;
	add.s32 	%r35, %r35, %r7;
	add.s64 	%rd66, %rd66, 32;
	setp.ne.s32 	%p3, %r36, 0;
	@%p3 bra 	$L__BB0_3;
$L__BB0_4:
	setp.eq.s32 	%p4, %r4, 0;
	@%p4 bra 	$L__BB0_12;
	and.b32  	%r13, %r18, 3;
	setp.lt.u32 	%p5, %r4, 4;
	@%p5 bra 	$L__BB0_7;
	add.s32 	%r27, %r38, %r3;
	mul.wide.u32 	%rd34, %r27, 4;
	add.s64 	%rd35, %rd2, %rd34;
	ld.global.f32 	%f40, [%rd35];
	mad.lo.s32 	%r28, %r38, %r18, %r1;
	mul.wide.s32 	%rd36, %r28, 4;
	add.s64 	%rd37, %rd1, %rd36;
	ld.global.f32 	%f41, [%rd37];
	fma.rn.f32 	%f42, %f40, %f41, %f66;
	cvt.u64.u32 	%rd38, %r3;
	cvt.u64.u32 	%rd39, %r38;
	add.s64 	%rd40, %rd39, %rd38;
	shl.b64 	%rd41, %rd40, 2;
	add.s64 	%rd42, %rd2, %rd41;
	ld.global.f32 	%f43, [%rd42+4];
	mul.wide.s32 	%rd43, %r18, 4;
	add.s64 	%rd44, %rd37, %rd43;
	ld.global.f32 	%f44, [%rd44];
	fma.rn.f32 	%f45, %f43, %f44, %f42;
	ld.global.f32 	%f46, [%rd42+8];
	add.s64 	%rd45, %rd44, %rd43;
	ld.global.f32 	%f47, [%rd45];
	fma.rn.f32 	%f48, %f46, %f47, %f45;
	ld.global.f32 	%f49, [%rd42+12];
	add.s64 	%rd46, %rd45, %rd43;
	ld.global.f32 	%f50, [%rd46];
	fma.rn.f32 	%f66, %f49, %f50, %f48;
	add.s32 	%r38, %r38, 4;
$L__BB0_7:
	setp.eq.s32 	%p6, %r13, 0;
	@%p6 bra 	$L__BB0_12;
	setp.eq.s32 	%p7, %r13, 1;
	@%p7 bra 	$L__BB0_10;
	add.s32 	%r29, %r38, %r3;
	mul.wide.u32 	%rd47, %r29, 4;
	add.s64 	%rd48, %rd2, %rd47;
	ld.global.f32 	%f52, [%rd48];
	mad.lo.s32 	%r30, %r38, %r18, %r1;
	mul.wide.s32 	%rd49, %r30, 4;
	add.s64 	%rd50, %rd1, %rd49;
	ld.global.f32 	%f53, [%rd50];
	fma.rn.f32 	%f54, %f52, %f53, %f66;
	cvt.u64.u32 	%rd51, %r3;
	cvt.u64.u32 	%rd52, %r38;
	add.s64 	%rd53, %rd52, %rd51;
	shl.b64 	%rd54, %rd53, 2;
	add.s64 	%rd55, %rd2, %rd54;
	ld.global.f32 	%f55, [%rd55+4];
	mul.wide.s32 	%rd56, %r18, 4;
	add.s64 	%rd57, %rd50, %rd56;
	ld.global.f32 	%f56, [%rd57];
	fma.rn.f32 	%f66, %f55, %f56, %f54;
	add.s32 	%r38, %r38, 2;
$L__BB0_10:
	and.b32  	%r31, %r18, 1;
	setp.eq.b32 	%p8, %r31, 1;
	not.pred 	%p9, %p8;
	@%p9 bra 	$L__BB0_12;
	add.s32 	%r32, %r38, %r3;
	mul.wide.u32 	%rd58, %r32, 4;
	add.s64 	%rd59, %rd2, %rd58;
	ld.global.f32 	%f57, [%rd59];
	mad.lo.s32 	%r33, %r38, %r18, %r1;
	mul.wide.s32 	%rd60, %r33, 4;
	add.s64 	%rd61, %rd1, %rd60;
	ld.global.f32 	%f58, [%rd61];
	fma.rn.f32 	%f66, %f57, %f58, %f66;
$L__BB0_12:
	ld.param.u64 	%rd65, [_Z9matMulGPUPfS_S_i_param_2];
	add.s32 	%r34, %r3, %r1;
	cvta.to.global.u64 	%rd62, %rd65;
	mul.wide.s32 	%rd63, %r34, 4;
	add.s64 	%rd64, %rd62, %rd63;
	st.global.f32 	[%rd64], %f66;
$L__BB0_13:
	ret;

}
	// .globl	_Z10matMulGPU1PfS_S_i
.visible .entry _Z10matMulGPU1PfS_S_i(
	.param .u64 .ptr .align 1 _Z10matMulGPU1PfS_S_i_param_0,
	.param .u64 .ptr .align 1 _Z10matMulGPU1PfS_S_i_param_1,
	.param .u64 .ptr .align 1 _Z10matMulGPU1PfS_S_i_param_2,
	.param .u32 _Z10matMulGPU1PfS_S_i_param_3
)
{
	.reg .pred 	%p<12>;
	.reg .b32 	%r<81>;
	.reg .b32 	%f<56>;
	.reg .b64 	%rd<57>;

	ld.param.u64 	%rd6, [_Z10matMulGPU1PfS_S_i_param_0];
	ld.param.u64 	%rd7, [_Z10matMulGPU1PfS_S_i_param_1];
	ld.param.u64 	%rd5, [_Z10matMulGPU1PfS_S_i_param_2];
	ld.param.u32 	%r48, [_Z10matMulGPU1PfS_S_i_param_3];
	cvta.to.global.u64 	%rd1, %rd7;
	cvta.to.global.u64 	%rd2, %rd6;
	setp.lt.s32 	%p1, %r48, 1;
	@%p1 bra 	$L__BB1_16;
	add.s32 	%r1, %r48, -1;
	and.b32  	%r2, %r48, 7;
	and.b32  	%r3, %r48, 3;
	and.b32  	%r4, %r48, 2147483640;
	neg.s32 	%r5, %r4;
	shl.b32 	%r6, %r48, 3;
	shl.b32 	%r7, %r48, 1;
	mul.lo.s32 	%r8, %r48, 5;
	mul.lo.s32 	%r9, %r48, 6;
	mul.lo.s32 	%r10, %r48, 7;
	cvta.to.global.u64 	%rd3, %rd5;
	mov.b32 	%r66, 0;
$L__BB1_2:
	mul.lo.s32 	%r12, %r66, %r48;
	mov.b32 	%r67, 0;
	cvt.u64.u32 	%rd46, %r12;
$L__BB1_3:
	setp.lt.u32 	%p2, %r1, 7;
	add.s32 	%r52, %r67, %r12;
	mul.wide.u32 	%rd8, %r52, 4;
	add.s64 	%rd4, %rd3, %rd8;
	mov.b32 	%r79, 0;
	st.global.u32 	[%rd4], %r79;
	mov.f32 	%f53, 0f00000000;
	@%p2 bra 	$L__BB1_6;
	add.s32 	%r76, %r48, %r67;
	add.s32 	%r75, %r7, %r67;
	mad.lo.s32 	%r74, %r48, 3, %r67;
	shl.b32 	%r53, %r48, 2;
	add.s32 	%r73, %r53, %r67;
	add.s32 	%r72, %r8, %r67;
	add.s32 	%r71, %r9, %r67;
	add.s32 	%r70, %r10, %r67;
	mov.f32 	%f53, 0f00000000;
	mov.u32 	%r68, %r12;
	mov.u32 	%r69, %r67;
	mov.u32 	%r77, %r5;
$L__BB1_5:
	.pragma "nounroll";
	mul.wide.u32 	%rd9, %r68, 4;
	add.s64 	%rd10, %rd2, %rd9;
	ld.global.f32 	%f10, [%rd10];
	mul.wide.u32 	%rd11, %r69, 4;
	add.s64 	%rd12, %rd1, %rd11;
	ld.global.f32 	%f11, [%rd12];
	fma.rn.f32 	%f12, %f10, %f11, %f53;
	st.global.f32 	[%rd4], %f12;
	ld.global.f32 	%f13, [%rd10+4];
	mul.wide.u32 	%rd13, %r76, 4;
	add.s64 	%rd14, %rd1, %rd13;
	ld.global.f32 	%f14, [%rd14];
	fma.rn.f32 	%f15, %f13, %f14, %f12;
	st.global.f32 	[%rd4], %f15;
	ld.global.f32 	%f16, [%rd10+8];
	mul.wide.u32 	%rd15, %r75, 4;
	add.s64 	%rd16, %rd1, %rd15;
	ld.global.f32 	%f17, [%rd16];
	fma.rn.f32 	%f18, %f16, %f17, %f15;
	st.global.f32 	[%rd4], %f18;
	ld.global.f32 	%f19, [%rd10+12];
	mul.wide.u32 	%rd17, %r74, 4;
	add.s64 	%rd18, %rd1, %rd17;
	ld.global.f32 	%f20, [%rd18];
	fma.rn.f32 	%f21, %f19, %f20, %f18;
	st.global.f32 	[%rd4], %f21;
	ld.global.f32 	%f22, [%rd10+16];
	mul.wide.u32 	%rd19, %r73, 4;
	add.s64 	%rd20, %rd1, %rd19;
	ld.global.f32 	%f23, [%rd20];
	fma.rn.f32 	%f24, %f22, %f23, %f21;
	st.global.f32 	[%rd4], %f24;
	ld.global.f32 	%f25, [%rd10+20];
	mul.wide.u32 	%rd21, %r72, 4;
	add.s64 	%rd22, %rd1, %rd21;
	ld.global.f32 	%f26, [%rd22];
	fma.rn.f32 	%f27, %f25, %f26, %f24;
	st.global.f32 	[%rd4], %f27;
	ld.global.f32 	%f28, [%rd10+24];
	mul.wide.u32 	%rd23, %r71, 4;
	add.s64 	%rd24, %rd1, %rd23;
	ld.global.f32 	%f29, [%rd24];
	fma.rn.f32 	%f30, %f28, %f29, %f27;
	st.global.f32 	[%rd4], %f30;
	ld.global.f32 	%f31, [%rd10+28];
	mul.wide.u32 	%rd25, %r70, 4;
	add.s64 	%rd26, %rd1, %rd25;
	ld.global.f32 	%f32, [%rd26];
	fma.rn.f32 	%f53, %f31, %f32, %f30;
	st.global.f32 	[%rd4], %f53;
	add.s32 	%r77, %r77, 8;
	add.s32 	%r76, %r76, %r6;
	add.s32 	%r75, %r75, %r6;
	add.s32 	%r74, %r74, %r6;
	add.s32 	%r73, %r73, %r6;
	add.s32 	%r72, %r72, %r6;
	add.s32 	%r71, %r71, %r6;
	add.s32 	%r70, %r70, %r6;
	add.s32 	%r69, %r69, %r6;
	add.s32 	%r68, %r68, 8;
	setp.ne.s32 	%p3, %r77, 0;
	mov.u32 	%r79, %r4;
	@%p3 bra 	$L__BB1_5;
$L__BB1_6:
	setp.eq.s32 	%p4, %r2, 0;
	@%p4 bra 	$L__BB1_14;
	add.s32 	%r54, %r2, -1;
	setp.lt.u32 	%p5, %r54, 3;
	@%p5 bra 	$L__BB1_9;
	add.s32 	%r55, %r79, %r12;
	mul.wide.u32 	%rd27, %r55, 4;
	add.s64 	%rd28, %rd2, %rd27;
	ld.global.f32 	%f33, [%rd28];
	mad.lo.s32 	%r56, %r79, %r48, %r67;
	mul.wide.u32 	%rd29, %r56, 4;
	add.s64 	%rd30, %rd1, %rd29;
	ld.global.f32 	%f34, [%rd30];
	fma.rn.f32 	%f35, %f33, %f34, %f53;
	st.global.f32 	[%rd4], %f35;
	cvt.u64.u32 	%rd32, %r79;
	add.s64 	%rd33, %rd32, %rd46;
	shl.b64 	%rd34, %rd33, 2;
	add.s64 	%rd35, %rd2, %rd34;
	ld.global.f32 	%f36, [%rd35+4];
	add.s32 	%r57, %r56, %r48;
	mul.wide.u32 	%rd36, %r57, 4;
	add.s64 	%rd37, %rd1, %rd36;
	ld.global.f32 	%f37, [%rd37];
	fma.rn.f32 	%f38, %f36, %f37, %f35;
	st.global.f32 	[%rd4], %f38;
	ld.global.f32 	%f39, [%rd35+8];
	add.s32 	%r58, %r57, %r48;
	mul.wide.u32 	%rd38, %r58, 4;
	add.s64 	%rd39, %rd1, %rd38;
	ld.global.f32 	%f40, [%rd39];
	fma.rn.f32 	%f41, %f39, %f40, %f38;
	st.global.f32 	[%rd4], %f41;
	ld.global.f32 	%f42, [%rd35+12];
	add.s32 	%r59, %r58, %r48;
	mul.wide.u32 	%rd40, %r59, 4;
	add.s64 	%rd41, %rd1, %rd40;
	ld.global.f32 	%f43, [%rd41];
	fma.rn.f32 	%f53, %f42, %f43, %f41;
	st.global.f32 	[%rd4], %f53;
	add.s32 	%r79, %r79, 4;
$L__BB1_9:
	setp.eq.s32 	%p6, %r3, 0;
	@%p6 bra 	$L__BB1_14;
	setp.eq.s32 	%p7, %r3, 1;
	@%p7 bra 	$L__BB1_12;
	add.s32 	%r60, %r79, %r12;
	mul.wide.u32 	%rd42, %r60, 4;
	add.s64 	%rd43, %rd2, %rd42;
	ld.global.f32 	%f44, [%rd43];
	mad.lo.s32 	%r61, %r79, %r48, %r67;
	mul.wide.u32 	%rd44, %r61, 4;
	add.s64 	%rd45, %rd1, %rd44;
	ld.global.f32 	%f45, [%rd45];
	fma.rn.f32 	%f46, %f44, %f45, %f53;
	st.global.f32 	[%rd4], %f46;
	cvt.u64.u32 	%rd47, %r79;
	add.s64 	%rd48, %rd47, %rd46;
	shl.b64 	%rd49, %rd48, 2;
	add.s64 	%rd50, %rd2, %rd49;
	ld.global.f32 	%f47, [%rd50+4];
	add.s32 	%r62, %r61, %r48;
	mul.wide.u32 	%rd51, %r62, 4;
	add.s64 	%rd52, %rd1, %rd51;
	ld.global.f32 	%f48, [%rd52];
	fma.rn.f32 	%f53, %f47, %f48, %f46;
	st.global.f32 	[%rd4], %f53;
	add.s32 	%r79, %r79, 2;
$L__BB1_12:
	and.b32  	%r63, %r48, 1;
	setp.eq.b32 	%p8, %r63, 1;
	not.pred 	%p9, %p8;
	@%p9 bra 	$L__BB1_14;
	add.s32 	%r64, %r79, %r12;
	mul.wide.u32 	%rd53, %r64, 4;
	add.s64 	%rd54, %rd2, %rd53;
	ld.global.f32 	%f49, [%rd54];
	mad.lo.s32 	%r65, %r79, %r48, %r67;
	mul.wide.u32 	%rd55, %r65, 4;
	add.s64 	%rd56, %rd1, %rd55;
	ld.global.f32 	%f50, [%rd56];
	fma.rn.f32 	%f51, %f49, %f50, %f53;
	st.global.f32 	[%rd4], %f51;
$L__BB1_14:
	add.s32 	%r67, %r67, 1;
	setp.ne.s32 	%p10, %r67, %r48;
	@%p10 bra 	$L__BB1_3;
	add.s32 	%r66, %r66, 1;
	setp.ne.s32 	%p11, %r66, %r48;
	@%p11 bra 	$L__BB1_2;
$L__BB1_16:
	ret;

}


// ===== COMPILED SASS (sm_100) =====

	.target	sm_100

	.elftype	@"ET_EXEC"


//--------------------- .note.nv.tkinfo           --------------------------
	.section	.note.nv.tkinfo,"",@"SHT_NOTE"
	.sectionflags	@"SHF_NOTE_NV_TKINFO"
	.tkinfo
        /*0018*/ 	.word	0x00000002
        /*0030*/ 	.string	""
        /*0030*/ 	.string	"ptxas"
        /*0030*/ 	.string	"Cuda compilation tools, release 13.0, V13.0.88"
        /*0030*/ 	.string	"Build cuda_13.0.r13.0/compiler.36424714_0"
        /*0030*/ 	.string	"-arch sm_100 -m 64 "



//--------------------- .note.nv.cuinfo           --------------------------
	.section	.note.nv.cuinfo,"",@"SHT_NOTE"
	.sectionflags	@"SHF_NOTE_NV_CUINFO"
        /*0018*/ 	.short	0x0002
        /*001a*/ 	.short	0x0064
        /*001c*/ 	.short	0x0082
	.zero		2


//--------------------- .nv.info                  --------------------------
	.section	.nv.info,"",@"SHT_CUDA_INFO"
	.align	4


	//----- nvinfo : EIATTR_REGCOUNT
	.align		4
        /*0000*/ 	.byte	0x04, 0x2f
        /*0002*/ 	.short	(.L_1 - .L_0)
	.align		4
.L_0:
        /*0004*/ 	.word	index@(_Z9matMulGPUPfS_S_i)
        /*0008*/ 	.word	0x0000001e


	//----- nvinfo : EIATTR_FRAME_SIZE
	.align		4
.L_1:
        /*000c*/ 	.byte	0x04, 0x11
        /*000e*/ 	.short	(.L_3 - .L_2)
	.align		4
.L_2:
        /*0010*/ 	.word	index@(_Z9matMulGPUPfS_S_i)
        /*0014*/ 	.word	0x00000000


	//----- nvinfo : EIATTR_REGCOUNT
	.align		4
.L_3:
        /*0018*/ 	.byte	0x04, 0x2f
        /*001a*/ 	.short	(.L_5 - .L_4)
	.align		4
.L_4:
        /*001c*/ 	.word	index@(_Z10matMulGPU1PfS_S_i)
        /*0020*/ 	.word	0x00000020


	//----- nvinfo : EIATTR_FRAME_SIZE
	.align		4
.L_5:
        /*0024*/ 	.byte	0x04, 0x11
        /*0026*/ 	.short	(.L_7 - .L_6)
	.align		4
.L_6:
        /*0028*/ 	.word	index@(_Z10matMulGPU1PfS_S_i)
        /*002c*/ 	.word	0x00000000


	//----- nvinfo : EIATTR_MIN_STACK_SIZE
	.align		4
.L_7:
        /*0030*/ 	.byte	0x04, 0x12
        /*0032*/ 	.short	(.L_9 - .L_8)
	.align		4
.L_8:
        /*0034*/ 	.word	index@(_Z10matMulGPU1PfS_S_i)
        /*0038*/ 	.word	0x00000000


	//----- nvinfo : EIATTR_MIN_STACK_SIZE
	.align		4
.L_9:
        /*003c*/ 	.byte	0x04, 0x12
        /*003e*/ 	.short	(.L_11 - .L_10)
	.align		4
.L_10:
        /*0040*/ 	.word	index@(_Z9matMulGPUPfS_S_i)
        /*0044*/ 	.word	0x00000000
.L_11:


//--------------------- .nv.compat                --------------------------
	.section	.nv.compat,"",@"SHT_CUDA_COMPAT_INFO"
	.align	4
        /*0000*/ 	.byte	0x02, 0x09, 0x00, 0x00, 0x02, 0x02, 0x01, 0x00, 0x02, 0x05, 0x05, 0x00, 0x03, 0x07, 0x01, 0x01
        /*0010*/ 	.byte	0x02, 0x03, 0x00, 0x00, 0x02, 0x06, 0x01, 0x00, 0x04, 0x0b, 0x08, 0x00, 0x09, 0x00, 0x00, 0x00
        /*0020*/ 	.byte	0x00, 0x00, 0x00, 0x00


//--------------------- .nv.info._Z10matMulGPU1PfS_S_i --------------------------
	.section	.nv.info._Z10matMulGPU1PfS_S_i,"",@"SHT_CUDA_INFO"
	.sectionflags	@""
	.align	4


	//----- nvinfo : EIATTR_CUDA_API_VERSION
	.align		4
        /*0000*/ 	.byte	0x04, 0x37
        /*0002*/ 	.short	(.L_13 - .L_12)
.L_12:
        /*0004*/ 	.word	0x00000082


	//----- nvinfo : EIATTR_KPARAM_INFO
	.align		4
.L_13:
        /*0008*/ 	.byte	0x04, 0x17
        /*000a*/ 	.short	(.L_15 - .L_14)
.L_14:
        /*000c*/ 	.word	0x00000000
        /*0010*/ 	.short	0x0003
        /*0012*/ 	.short	0x0018
        /*0014*/ 	.byte	0x00, 0xf0, 0x11, 0x00


	//----- nvinfo : EIATTR_KPARAM_INFO
	.align		4
.L_15:
        /*0018*/ 	.byte	0x04, 0x17
        /*001a*/ 	.short	(.L_17 - .L_16)
.L_16:
        /*001c*/ 	.word	0x00000000
        /*0020*/ 	.short	0x0002
        /*0022*/ 	.short	0x0010
        /*0024*/ 	.byte	0x00, 0xf5, 0x21, 0x00


	//----- nvinfo : EIATTR_KPARAM_INFO
	.align		4
.L_17:
        /*0028*/ 	.byte	0x04, 0x17
        /*002a*/ 	.short	(.L_19 - .L_18)
.L_18:
        /*002c*/ 	.word	0x00000000
        /*0030*/ 	.short	0x0001
        /*0032*/ 	.short	0x0008
        /*0034*/ 	.byte	0x00, 0xf5, 0x21, 0x00


	//----- nvinfo : EIATTR_KPARAM_INFO
	.align		4
.L_19:
        /*0038*/ 	.byte	0x04, 0x17
        /*003a*/ 	.short	(.L_21 - .L_20)
.L_20:
        /*003c*/ 	.word	0x00000000
        /*0040*/ 	.short	0x0000
        /*0042*/ 	.short	0x0000
        /*0044*/ 	.byte	0x00, 0xf5, 0x21, 0x00


	//----- nvinfo : EIATTR_SPARSE_MMA_MASK
	.align		4
.L_21:
        /*0048*/ 	.byte	0x03, 0x50
        /*004a*/ 	.short	0x0000


	//----- nvinfo : EIATTR_MAXREG_COUNT
	.align		4
        /*004c*/ 	.byte	0x03, 0x1b
        /*004e*/ 	.short	0x00ff


	//----- nvinfo : EIATTR_MERCURY_ISA_VERSION
	.align		4
        /*0050*/ 	.byte	0x03, 0x5f
        /*0052*/ 	.short	0x0101


	//----- nvinfo : EIATTR_VRC_CTA_INIT_COUNT
	.align		4
        /*0054*/ 	.byte	0x02, 0x4a
	.zero		1
	.zero		1


	//----- nvinfo : EIATTR_EXIT_INSTR_OFFSETS
	.align		4
        /*0058*/ 	.byte	0x04, 0x1c
        /*005a*/ 	.short	(.L_23 - .L_22)


	//   ....[0]....
.L_22:
        /*005c*/ 	.word	0x00000030


	//   ....[1]....
        /*0060*/ 	.word	0x00000b20


	//----- nvinfo : EIATTR_CBANK_PARAM_SIZE
	.align		4
.L_23:
        /*0064*/ 	.byte	0x03, 0x19
        /*0066*/ 	.short	0x001c


	//----- nvinfo : EIATTR_PARAM_CBANK
	.align		4
        /*0068*/ 	.byte	0x04, 0x0a
        /*006a*/ 	.short	(.L_25 - .L_24)
	.align		4
.L_24:
        /*006c*/ 	.word	index@(.nv.constant0._Z10matMulGPU1PfS_S_i)
        /*0070*/ 	.short	0x0380
        /*0072*/ 	.short	0x001c


	//----- nvinfo : EIATTR_SW_WAR
	.align		4
.L_25:
        /*0074*/ 	.byte	0x04, 0x36
        /*0076*/ 	.short	(.L_27 - .L_26)
.L_26:
        /*0078*/ 	.word	0x00000008
.L_27:


//--------------------- .nv.info._Z9matMulGPUPfS_S_i --------------------------
	.section	.nv.info._Z9matMulGPUPfS_S_i,"",@"SHT_CUDA_INFO"
	.sectionflags	@""
	.align	4


	//----- nvinfo : EIATTR_CUDA_API_VERSION
	.align		4
        /*0000*/ 	.byte	0x04, 0x37
        /*0002*/ 	.short	(.L_29 - .L_28)
.L_28:
        /*0004*/ 	.word	0x00000082


	//----- nvinfo : EIATTR_KPARAM_INFO
	.align		4
.L_29:
        /*0008*/ 	.byte	0x04, 0x17
        /*000a*/ 	.short	(.L_31 - .L_30)
.L_30:
        /*000c*/ 	.word	0x00000000
        /*0010*/ 	.short	0x0003
        /*0012*/ 	.short	0x0018
        /*0014*/ 	.byte	0x00, 0xf0, 0x11, 0x00


	//----- nvinfo : EIATTR_KPARAM_INFO
	.align		4
.L_31:
        /*0018*/ 	.byte	0x04, 0x17
        /*001a*/ 	.short	(.L_33 - .L_32)
.L_32:
        /*001c*/ 	.word	0x00000000
        /*0020*/ 	.short	0x0002
        /*0022*/ 	.short	0x0010
        /*0024*/ 	.byte	0x00, 0xf5, 0x21, 0x00


	//----- nvinfo : EIATTR_KPARAM_INFO
	.align		4
.L_33:
        /*0028*/ 	.byte	0x04, 0x17
        /*002a*/ 	.short	(.L_35 - .L_34)
.L_34:
        /*002c*/ 	.word	0x00000000
        /*0030*/ 	.short	0x0001
        /*0032*/ 	.short	0x0008
        /*0034*/ 	.byte	0x00, 0xf5, 0x21, 0x00


	//----- nvinfo : EIATTR_KPARAM_INFO
	.align		4
.L_35:
        /*0038*/ 	.byte	0x04, 0x17
        /*003a*/ 	.short	(.L_37 - .L_36)
.L_36:
        /*003c*/ 	.word	0x00000000
        /*0040*/ 	.short	0x0000
        /*0042*/ 	.short	0x0000
        /*0044*/ 	.byte	0x00, 0xf5, 0x21, 0x00


	//----- nvinfo : EIATTR_SPARSE_MMA_MASK
	.align		4
.L_37:
        /*0048*/ 	.byte	0x03, 0x50
        /*004a*/ 	.short	0x0000


	//----- nvinfo : EIATTR_MAXREG_COUNT
	.align		4
        /*004c*/ 	.byte	0x03, 0x1b
        /*004e*/ 	.short	0x00ff


	//----- nvinfo : EIATTR_MERCURY_ISA_VERSION
	.align		4
        /*0050*/ 	.byte	0x03, 0x5f
        /*0052*/ 	.short	0x0101


	//----- nvinfo : EIATTR_VRC_CTA_INIT_COUNT
	.align		4
        /*0054*/ 	.byte	0x02, 0x4a
	.zero		1
	.zero		1


	//----- nvinfo : EIATTR_EXIT_INSTR_OFFSETS
	.align		4
        /*0058*/ 	.byte	0x04, 0x1c
        /*005a*/ 	.short	(.L_39 - .L_38)


	//   ....[0]....
.L_38:
        /*005c*/ 	.word	0x000000c0


	//   ....[1]....
        /*0060*/ 	.word	0x00000a90


	//----- nvinfo : EIATTR_CBANK_PARAM_SIZE
	.align		4
.L_39:
        /*0064*/ 	.byte	0x03, 0x19
        /*0066*/ 	.short	0x001c


	//----- nvinfo : EIATTR_PARAM_CBANK
	.align		4
        /*0068*/ 	.byte	0x04, 0x0a
        /*006a*/ 	.short	(.L_41 - .L_40)
	.align		4
.L_40:
        /*006c*/ 	.word	index@(.nv.constant0._Z9matMulGPUPfS_S_i)
        /*0070*/ 	.short	0x0380
        /*0072*/ 	.short	0x001c


	//----- nvinfo : EIATTR_SW_WAR
	.align		4
.L_41:
        /*0074*/ 	.byte	0x04, 0x36
        /*0076*/ 	.short	(.L_43 - .L_42)
.L_42:
        /*0078*/ 	.word	0x00000008
.L_43:


//--------------------- .nv.callgraph             --------------------------
	.section	.nv.callgraph,"",@"SHT_CUDA_CALLGRAPH"
	.align	4
	.sectionentsize	8
	.align		4
        /*0000*/ 	.word	0x00000000
	.align		4
        /*0004*/ 	.word	0xffffffff
	.align		4
        /*0008*/ 	.word	0x00000000
	.align		4
        /*000c*/ 	.word	0xfffffffe
	.align		4
        /*0010*/ 	.word	0x00000000
	.align		4
        /*0014*/ 	.word	0xfffffffd
	.align		4
        /*0018*/ 	.word	0x00000000
	.align		4
        /*001c*/ 	.word	0xfffffffc


//--------------------- .text._Z10matMulGPU1PfS_S_i --------------------------
	.section	.text._Z10matMulGPU1PfS_S_i,"ax",@progbits
	.align	128
        .global         _Z10matMulGPU1PfS_S_i
        .type           _Z10matMulGPU1PfS_S_i,@function
        .size           _Z10matMulGPU1PfS_S_i,(.L_x_13 - _Z10matMulGPU1PfS_S_i)
        .other          _Z10matMulGPU1PfS_S_i,@"STO_CUDA_ENTRY STV_DEFAULT"
_Z10matMulGPU1PfS_S_i:
.text._Z10matMulGPU1PfS_S_i:
[----:B------:R-:W-:Y:S08]  /*0000*/  LDC R1, c[0x0][0x37c] ;  /* 0x0000df00ff017b82 */ /* 0x000ff00000000800 */
[----:B------:R-:W0:Y:S02]  /*0010*/  LDC R3, c[0x0][0x398] ;  /* 0x0000e600ff037b82 */ /* 0x000e240000000800 */
[----:B0-----:R-:W-:-:S13]  /*0020*/  ISETP.GE.AND P0, PT, R3, 0x1, PT ;  /* 0x000000010300780c */ /* 0x001fda0003f06270 */
[----:B------:R-:W-:Y:S05]  /*0030*/  @!P0 EXIT ;  /* 0x000000000000894d */ /* 0x000fea0003800000 */
[C---:B------:R-:W-:Y:S01]  /*0040*/  IADD3 R0, PT, PT, R3.reuse, -0x1, RZ ;  /* 0xffffffff03007810 */ /* 0x040fe20007ffe0ff */
[----:B------:R-:W0:Y:S01]  /*0050*/  LDCU.64 UR6, c[0x0][0x358] ;  /* 0x00006b00ff0677ac */ /* 0x000e220008000a00 */
[C---:B------:R-:W-:Y:S02]  /*0060*/  LOP3.LUT R2, R3.reuse, 0x7, RZ, 0xc0, !PT ;  /* 0x0000000703027812 */ /* 0x040fe400078ec0ff */
[----:B------:R-:W-:Y:S01]  /*0070*/  ISETP.GE.U32.AND P0, PT, R0, 0x7, PT ;  /* 0x000000070000780c */ /* 0x000fe20003f06070 */
[----:B------:R-:W-:Y:S01]  /*0080*/  UMOV UR4, URZ ;  /* 0x000000ff00047c82 */ /* 0x000fe20008000000 */
[C---:B------:R-:W-:Y:S02]  /*0090*/  LOP3.LUT R0, R3.reuse, 0x7ffffff8, RZ, 0xc0, !PT ;  /* 0x7ffffff803007812 */ /* 0x040fe400078ec0ff */
[----:B------:R-:W-:Y:S02]  /*00a0*/  LOP3.LUT R3, R3, 0x3, RZ, 0xc0, !PT ;  /* 0x0000000303037812 */ /* 0x000fe400078ec0ff */
[----:B------:R-:W-:-:S07]  /*00b0*/  IADD3 R4, PT, PT, -R0, RZ, RZ ;  /* 0x000000ff00047210 */ /* 0x000fce0007ffe1ff */
.L_x_6:
[----:B-1----:R-:W1:Y:S01]  /*00c0*/  LDCU UR8, c[0x0][0x398] ;  /* 0x00007300ff0877ac */ /* 0x002e620008000800 */
[----:B------:R-:W-:Y:S01]  /*00d0*/  HFMA2 R5, -RZ, RZ, 0, 0 ;  /* 0x00000000ff057431 */ /* 0x000fe200000001ff */
[----:B-1----:R-:W-:Y:S02]  /*00e0*/  UIMAD UR5, UR4, UR8, URZ ;  /* 0x00000008040572a4 */ /* 0x002fe4000f8e02ff */
[----:B------:R-:W-:-:S04]  /*00f0*/  UIADD3 UR4, UPT, UPT, UR4, 0x1, URZ ;  /* 0x0000000104047890 */ /* 0x000fc8000fffe0ff */
[----:B0-234-:R-:W-:-:S11]  /*0100*/  UISETP.NE.AND UP0, UPT, UR4, UR8, UPT ;  /* 0x000000080400728c */ /* 0x01dfd6000bf05270 */
.L_x_5:
[----:B01234-:R-:W1:Y:S01]  /*0110*/  LDC.64 R12, c[0x0][0x390] ;  /* 0x0000e400ff0c7b82 */ /* 0x01fe620000000a00 */
[----:B------:R-:W-:Y:S01]  /*0120*/  IADD3 R7, PT, PT, R5, UR5, RZ ;  /* 0x0000000505077c10 */ /* 0x000fe2000fffe0ff */
[----:B------:R-:W-:Y:S01]  /*0130*/  IMAD.MOV.U32 R8, RZ, RZ, RZ ;  /* 0x000000ffff087224 */ /* 0x000fe200078e00ff */
[----:B------:R-:W-:-:S03]  /*0140*/  MOV R20, RZ ;  /* 0x000000ff00147202 */ /* 0x000fc60000000f00 */
[----:B-1----:R-:W-:-:S05]  /*0150*/  IMAD.WIDE.U32 R12, R7, 0x4, R12 ;  /* 0x00000004070c7825 */ /* 0x002fca00078e000c */
[----:B0-----:R0:W-:Y:S01]  /*0160*/  STG.E desc[UR6][R12.64], RZ ;  /* 0x000000ff0c007986 */ /* 0x0011e2000c101906 */
[----:B------:R-:W-:Y:S05]  /*0170*/  @!P0 BRA `(.L_x_0) ;  /* 0x0000000400108947 */ /* 0x000fea0003800000 */
[----:B------:R-:W1:Y:S01]  /*0180*/  LDC R8, c[0x0][0x398] ;  /* 0x0000e600ff087b82 */ /* 0x000e620000000800 */
[----:B------:R-:W-:Y:S01]  /*0190*/  MOV R20, RZ ;  /* 0x000000ff00147202 */ /* 0x000fe20000000f00 */
[--C-:B------:R-:W-:Y:S01]  /*01a0*/  IMAD.MOV.U32 R7, RZ, RZ, R5.reuse ;  /* 0x000000ffff077224 */ /* 0x100fe200078e0005 */
[----:B------:R-:W-:Y:S02]  /*01b0*/  MOV R9, UR5 ;  /* 0x0000000500097c02 */ /* 0x000fe40008000f00 */
[----:B------:R-:W-:Y:S02]  /*01c0*/  MOV R6, R4 ;  /* 0x0000000400067202 */ /* 0x000fe40000000f00 */
[----:B-1----:R-:W-:Y:S01]  /*01d0*/  IADD3 R11, PT, PT, R5, R8, RZ ;  /* 0x00000008050b7210 */ /* 0x002fe20007ffe0ff */
[C-C-:B------:R-:W-:Y:S01]  /*01e0*/  IMAD R23, R8.reuse, 0x3, R5.reuse ;  /* 0x0000000308177824 */ /* 0x140fe200078e0205 */
[C---:B------:R-:W-:Y:S01]  /*01f0*/  LEA R21, R8.reuse, R5, 0x1 ;  /* 0x0000000508157211 */ /* 0x040fe200078e08ff */
[----:B------:R-:W-:-:S02]  /*0200*/  IMAD R25, R8, 0x4, R5 ;  /* 0x0000000408197824 */ /* 0x000fc400078e0205 */
[C-C-:B------:R-:W-:Y:S02]  /*0210*/  IMAD R27, R8.reuse, 0x5, R5.reuse ;  /* 0x00000005081b7824 */ /* 0x140fe400078e0205 */
[C-C-:B------:R-:W-:Y:S02]  /*0220*/  IMAD R29, R8.reuse, 0x6, R5.reuse ;  /* 0x00000006081d7824 */ /* 0x140fe400078e0205 */
[----:B------:R-:W-:-:S07]  /*0230*/  IMAD R10, R8, 0x7, R5 ;  /* 0x00000007080a7824 */ /* 0x000fce00078e0205 */
.L_x_1:
[----:B------:R-:W1:Y:S08]  /*0240*/  LDC.64 R14, c[0x0][0x388] ;  /* 0x0000e200ff0e7b82 */ /* 0x000e700000000a00 */
[----:B------:R-:W2:Y:S01]  /*0250*/  LDC.64 R18, c[0x0][0x380] ;  /* 0x0000e000ff127b82 */ /* 0x000ea20000000a00 */
[----:B-1----:R-:W-:-:S06]  /*0260*/  IMAD.WIDE.U32 R16, R7, 0x4, R14 ;  /* 0x0000000407107825 */ /* 0x002fcc00078e000e */
[----:B---3--:R-:W3:Y:S01]  /*0270*/  LDG.E R17, desc[UR6][R16.64] ;  /* 0x0000000610117981 */ /* 0x008ee2000c1e1900 */
[----:B--2---:R-:W-:-:S05]  /*0280*/  IMAD.WIDE.U32 R18, R9, 0x4, R18 ;  /* 0x0000000409127825 */ /* 0x004fca00078e0012 */
[----:B------:R-:W3:Y:S02]  /*0290*/  LDG.E R22, desc[UR6][R18.64] ;  /* 0x0000000612167981 */ /* 0x000ee4000c1e1900 */
[----:B---3--:R-:W-:Y:S01]  /*02a0*/  FFMA R22, R22, R17, R20 ;  /* 0x0000001116167223 */ /* 0x008fe20000000014 */
[----:B------:R-:W-:-:S04]  /*02b0*/  IMAD.WIDE.U32 R16, R11, 0x4, R14 ;  /* 0x000000040b107825 */ /* 0x000fc800078e000e */
[----:B------:R1:W-:Y:S04]  /*02c0*/  STG.E desc[UR6][R12.64], R22 ;  /* 0x000000160c007986 */ /* 0x0003e8000c101906 */
[----:B------:R2:W3:Y:S04]  /*02d0*/  LDG.E R24, desc[UR6][R16.64] ;  /* 0x0000000610187981 */ /* 0x0004e8000c1e1900 */
[----:B------:R-:W3:Y:S01]  /*02e0*/  LDG.E R20, desc[UR6][R18.64+0x4] ;  /* 0x0000040612147981 */ /* 0x000ee2000c1e1900 */
[----:B--2---:R-:W-:-:S04]  /*02f0*/  IMAD.WIDE.U32 R16, R21, 0x4, R14 ;  /* 0x0000000415107825 */ /* 0x004fc800078e000e */
[----:B---3--:R-:W-:-:S05]  /*0300*/  FFMA R20, R20, R24, R22 ;  /* 0x0000001814147223 */ /* 0x008fca0000000016 */
[----:B------:R2:W-:Y:S04]  /*0310*/  STG.E desc[UR6][R12.64], R20 ;  /* 0x000000140c007986 */ /* 0x0005e8000c101906 */
[----:B------:R3:W4:Y:S04]  /*0320*/  LDG.E R26, desc[UR6][R16.64] ;  /* 0x00000006101a7981 */ /* 0x000728000c1e1900 */
[----:B------:R-:W4:Y:S01]  /*0330*/  LDG.E R24, desc[UR6][R18.64+0x8] ;  /* 0x0000080612187981 */ /* 0x000f22000c1e1900 */
[----:B---3--:R-:W-:-:S04]  /*0340*/  IMAD.WIDE.U32 R16, R23, 0x4, R14 ;  /* 0x0000000417107825 */ /* 0x008fc800078e000e */
[----:B----4-:R-:W-:-:S05]  /*0350*/  FFMA R24, R24, R26, R20 ;  /* 0x0000001a18187223 */ /* 0x010fca0000000014 */
[----:B------:R3:W-:Y:S04]  /*0360*/  STG.E desc[UR6][R12.64], R24 ;  /* 0x000000180c007986 */ /* 0x0007e8000c101906 */
[----:B------:R4:W5:Y:S04]  /*0370*/  LDG.E R26, desc[UR6][R16.64] ;  /* 0x00000006101a7981 */ /* 0x000968000c1e1900 */
[----:B-1----:R-:W5:Y:S01]  /*0380*/  LDG.E R22, desc[UR6][R18.64+0xc] ;  /* 0x00000c0612167981 */ /* 0x002f62000c1e1900 */
[----:B----4-:R-:W-:-:S04]  /*0390*/  IMAD.WIDE.U32 R16, R25, 0x4, R14 ;  /* 0x0000000419107825 */ /* 0x010fc800078e000e */
[----:B-----5:R-:W-:-:S05]  /*03a0*/  FFMA R22, R22, R26, R24 ;  /* 0x0000001a16167223 */ /* 0x020fca0000000018 */
[----:B------:R1:W-:Y:S04]  /*03b0*/  STG.E desc[UR6][R12.64], R22 ;  /* 0x000000160c007986 */ /* 0x0003e8000c101906 */
[----:B------:R4:W5:Y:S04]  /*03c0*/  LDG.E R26, desc[UR6][R16.64] ;  /* 0x00000006101a7981 */ /* 0x000968000c1e1900 */
[----:B--2---:R-:W5:Y:S01]  /*03d0*/  LDG.E R20, desc[UR6][R18.64+0x10] ;  /* 0x0000100612147981 */ /* 0x004f62000c1e1900 */
[----:B----4-:R-:W-:-:S04]  /*03e0*/  IMAD.WIDE.U32 R16, R27, 0x4, R14 ;  /* 0x000000041b107825 */ /* 0x010fc800078e000e */
[----:B-----5:R-:W-:-:S05]  /*03f0*/  FFMA R20, R20, R26, R22 ;  /* 0x0000001a14147223 */ /* 0x020fca0000000016 */
[----:B------:R2:W-:Y:S04]  /*0400*/  STG.E desc[UR6][R12.64], R20 ;  /* 0x000000140c007986 */ /* 0x0005e8000c101906 */
[----:B------:R4:W5:Y:S04]  /*0410*/  LDG.E R26, desc[UR6][R16.64] ;  /* 0x00000006101a7981 */ /* 0x000968000c1e1900 */
[----:B---3--:R-:W5:Y:S01]  /*0420*/  LDG.E R24, desc[UR6][R18.64+0x14] ;  /* 0x0000140612187981 */ /* 0x008f62000c1e1900 */
[----:B----4-:R-:W-:-:S04]  /*0430*/  IMAD.WIDE.U32 R16, R29, 0x4, R14 ;  /* 0x000000041d107825 */ /* 0x010fc800078e000e */
[----:B-----5:R-:W-:-:S05]  /*0440*/  FFMA R24, R24, R26, R20 ;  /* 0x0000001a18187223 */ /* 0x020fca0000000014 */
[----:B------:R3:W-:Y:S04]  /*0450*/  STG.E desc[UR6][R12.64], R24 ;  /* 0x000000180c007986 */ /* 0x0007e8000c101906 */
[----:B------:R-:W4:Y:S04]  /*0460*/  LDG.E R26, desc[UR6][R16.64] ;  /* 0x00000006101a7981 */ /* 0x000f28000c1e1900 */
[----:B-1----:R-:W4:Y:S01]  /*0470*/  LDG.E R22, desc[UR6][R18.64+0x18] ;  /* 0x0000180612167981 */ /* 0x002f22000c1e1900 */
[----:B------:R-:W-:Y:S01]  /*0480*/  IMAD.WIDE.U32 R14, R10, 0x4, R14 ;  /* 0x000000040a0e7825 */ /* 0x000fe200078e000e */
[----:B------:R-:W-:-:S03]  /*0490*/  IADD3 R6, PT, PT, R6, 0x8, RZ ;  /* 0x0000000806067810 */ /* 0x000fc60007ffe0ff */
[----:B----4-:R-:W-:-:S05]  /*04a0*/  FFMA R22, R22, R26, R24 ;  /* 0x0000001a16167223 */ /* 0x010fca0000000018 */
[----:B------:R3:W-:Y:S04]  /*04b0*/  STG.E desc[UR6][R12.64], R22 ;  /* 0x000000160c007986 */ /* 0x0007e8000c101906 */
[----:B--2---:R-:W2:Y:S04]  /*04c0*/  LDG.E R20, desc[UR6][R18.64+0x1c] ;  /* 0x00001c0612147981 */ /* 0x004ea8000c1e1900 */
[----:B------:R-:W2:Y:S01]  /*04d0*/  LDG.E R15, desc[UR6][R14.64] ;  /* 0x000000060e0f7981 */ /* 0x000ea2000c1e1900 */
[----:B------:R-:W-:Y:S01]  /*04e0*/  ISETP.NE.AND P1, PT, R6, RZ, PT ;  /* 0x000000ff0600720c */ /* 0x000fe20003f25270 */
[C---:B------:R-:W-:Y:S01]  /*04f0*/  IMAD R25, R8.reuse, 0x8, R25 ;  /* 0x0000000808197824 */ /* 0x040fe200078e0219 */
[C---:B------:R-:W-:Y:S01]  /*0500*/  LEA R11, R8.reuse, R11, 0x3 ;  /* 0x0000000b080b7211 */ /* 0x040fe200078e18ff */
[----:B------:R-:W-:Y:S01]  /*0510*/  VIADD R9, R9, 0x8 ;  /* 0x0000000809097836 */ /* 0x000fe20000000000 */
[----:B------:R-:W-:-:S02]  /*0520*/  LEA R21, R8, R21, 0x3 ;  /* 0x0000001508157211 */ /* 0x000fc400078e18ff */
[C---:B------:R-:W-:Y:S02]  /*0530*/  LEA R23, R8.reuse, R23, 0x3 ;  /* 0x0000001708177211 */ /* 0x040fe400078e18ff */
[C---:B------:R-:W-:Y:S02]  /*0540*/  LEA R27, R8.reuse, R27, 0x3 ;  /* 0x0000001b081b7211 */ /* 0x040fe400078e18ff */
[C---:B------:R-:W-:Y:S02]  /*0550*/  LEA R29, R8.reuse, R29, 0x3 ;  /* 0x0000001d081d7211 */ /* 0x040fe400078e18ff */
[C---:B------:R-:W-:Y:S02]  /*0560*/  LEA R10, R8.reuse, R10, 0x3 ;  /* 0x0000000a080a7211 */ /* 0x040fe400078e18ff */
[----:B------:R-:W-:Y:S01]  /*0570*/  LEA R7, R8, R7, 0x3 ;  /* 0x0000000708077211 */ /* 0x000fe200078e18ff */
[----:B--2---:R-:W-:-:S05]  /*0580*/  FFMA R20, R20, R15, R22 ;  /* 0x0000000f14147223 */ /* 0x004fca0000000016 */
[----:B------:R3:W-:Y:S01]  /*0590*/  STG.E desc[UR6][R12.64], R20 ;  /* 0x000000140c007986 */ /* 0x0007e2000c101906 */
[----:B------:R-:W-:Y:S05]  /*05a0*/  @P1 BRA `(.L_x_1) ;  /* 0xfffffffc00241947 */ /* 0x000fea000383ffff */
[----:B------:R-:W-:-:S07]  /*05b0*/  MOV R8, R0 ;  /* 0x0000000000087202 */ /* 0x000fce0000000f00 */
.L_x_0:
[----:B------:R-:W-:-:S13]  /*05c0*/  ISETP.NE.AND P1, PT, R2, RZ, PT ;  /* 0x000000ff0200720c */ /* 0x000fda0003f25270 */
[----:B------:R-:W-:Y:S05]  /*05d0*/  @!P1 BRA `(.L_x_2) ;  /* 0x00000004003c9947 */ /* 0x000fea0003800000 */
[----:B------:R-:W-:Y:S02]  /*05e0*/  IADD3 R6, PT, PT, R2, -0x1, RZ ;  /* 0xffffffff02067810 */ /* 0x000fe40007ffe0ff */
[----:B------:R-:W-:Y:S02]  /*05f0*/  ISETP.NE.AND P1, PT, R3, RZ, PT ;  /* 0x000000ff0300720c */ /* 0x000fe40003f25270 */
[----:B------:R-:W-:-:S13]  /*0600*/  ISETP.GE.U32.AND P2, PT, R6, 0x3, PT ;  /* 0x000000030600780c */ /* 0x000fda0003f46070 */
[----:B------:R-:W-:Y:S05]  /*0610*/  @!P2 BRA `(.L_x_3) ;  /* 0x00000000008ca947 */ /* 0x000fea0003800000 */
[----:B------:R-:W1:Y:S01]  /*0620*/  LDC R9, c[0x0][0x398] ;  /* 0x0000e600ff097b82 */ /* 0x000e620000000800 */
[----:B------:R-:W-:-:S07]  /*0630*/  IADD3 R11, PT, PT, R8, UR5, RZ ;  /* 0x00000005080b7c10 */ /* 0x000fce000fffe0ff */
[----:B------:R-:W2:Y:S08]  /*0640*/  LDC.64 R14, c[0x0][0x380] ;  /* 0x0000e000ff0e7b82 */ /* 0x000eb00000000a00 */
[----:B------:R-:W4:Y:S01]  /*0650*/  LDC.64 R6, c[0x0][0x388] ;  /* 0x0000e200ff067b82 */ /* 0x000f220000000a00 */
[----:B-1----:R-:W-:Y:S02]  /*0660*/  IMAD R18, R8, R9, R5 ;  /* 0x0000000908127224 */ /* 0x002fe400078e0205 */
[----:B--2---:R-:W-:-:S05]  /*0670*/  IMAD.WIDE.U32 R14, R11, 0x4, R14 ;  /* 0x000000040b0e7825 */ /* 0x004fca00078e000e */
[----:B------:R-:W1:Y:S01]  /*0680*/  LDC.64 R10, c[0x0][0x380] ;  /* 0x0000e000ff0a7b82 */ /* 0x000e620000000a00 */
[----:B------:R-:W2:Y:S01]  /*0690*/  LDG.E R15, desc[UR6][R14.64] ;  /* 0x000000060e0f7981 */ /* 0x000ea2000c1e1900 */
[----:B----4-:R-:W-:-:S06]  /*06a0*/  IMAD.WIDE.U32 R16, R18, 0x4, R6 ;  /* 0x0000000412107825 */ /* 0x010fcc00078e0006 */
[----:B------:R-:W2:Y:S01]  /*06b0*/  LDG.E R16, desc[UR6][R16.64] ;  /* 0x0000000610107981 */ /* 0x000ea2000c1e1900 */
[----:B------:R-:W-:Y:S01]  /*06c0*/  IADD3 R19, P2, PT, R8, UR5, RZ ;  /* 0x0000000508137c10 */ /* 0x000fe2000ff5e0ff */
[----:B---3--:R-:W-:-:S03]  /*06d0*/  IMAD.IADD R22, R18, 0x1, R9 ;  /* 0x0000000112167824 */ /* 0x008fc600078e0209 */
[----:B------:R-:W-:Y:S02]  /*06e0*/  IADD3.X R24, PT, PT, RZ, RZ, RZ, P2, !PT ;  /* 0x000000ffff187210 */ /* 0x000fe400017fe4ff */
[----:B-1----:R-:W-:-:S04]  /*06f0*/  LEA R10, P2, R19, R10, 0x2 ;  /* 0x0000000a130a7211 */ /* 0x002fc800078410ff */
[----:B------:R-:W-:Y:S01]  /*0700*/  LEA.HI.X R11, R19, R11, R24, 0x2, P2 ;  /* 0x0000000b130b7211 */ /* 0x000fe200010f1418 */
[----:B------:R-:W-:-:S04]  /*0710*/  IMAD.WIDE.U32 R18, R22, 0x4, R6 ;  /* 0x0000000416127825 */ /* 0x000fc800078e0006 */
[----:B--2---:R-:W-:-:S05]  /*0720*/  FFMA R21, R15, R16, R20 ;  /* 0x000000100f157223 */ /* 0x004fca0000000014 */
[----:B------:R1:W-:Y:S04]  /*0730*/  STG.E desc[UR6][R12.64], R21 ;  /* 0x000000150c007986 */ /* 0x0003e8000c101906 */
[----:B------:R-:W2:Y:S04]  /*0740*/  LDG.E R18, desc[UR6][R18.64] ;  /* 0x0000000612127981 */ /* 0x000ea8000c1e1900 */
[----:B------:R-:W2:Y:S01]  /*0750*/  LDG.E R14, desc[UR6][R10.64+0x4] ;  /* 0x000004060a0e7981 */ /* 0x000ea2000c1e1900 */
[----:B------:R-:W-:Y:S01]  /*0760*/  IADD3 R22, PT, PT, R22, R9, RZ ;  /* 0x0000000916167210 */ /* 0x000fe20007ffe0ff */
[----:B--2---:R-:W-:-:S04]  /*0770*/  FFMA R17, R14, R18, R21 ;  /* 0x000000120e117223 */ /* 0x004fc80000000015 */
[C---:B------:R-:W-:Y:S01]  /*0780*/  IMAD.WIDE.U32 R14, R22.reuse, 0x4, R6 ;  /* 0x00000004160e7825 */ /* 0x040fe200078e0006 */
[----:B------:R1:W-:Y:S05]  /*0790*/  STG.E desc[UR6][R12.64], R17 ;  /* 0x000000110c007986 */ /* 0x0003ea000c101906 */
[----:B------:R-:W2:Y:S04]  /*07a0*/  LDG.E R14, desc[UR6][R14.64] ;  /* 0x000000060e0e7981 */ /* 0x000ea8000c1e1900 */
[----:B------:R-:W2:Y:S01]  /*07b0*/  LDG.E R16, desc[UR6][R10.64+0x8] ;  /* 0x000008060a107981 */ /* 0x000ea2000c1e1900 */
[----:B------:R-:W-:-:S05]  /*07c0*/  IADD3 R23, PT, PT, R22, R9, RZ ;  /* 0x0000000916177210 */ /* 0x000fca0007ffe0ff */
[----:B------:R-:W-:-:S04]  /*07d0*/  IMAD.WIDE.U32 R6, R23, 0x4, R6 ;  /* 0x0000000417067825 */ /* 0x000fc800078e0006 */
[----:B--2---:R-:W-:-:S05]  /*07e0*/  FFMA R9, R16, R14, R17 ;  /* 0x0000000e10097223 */ /* 0x004fca0000000011 */
[----:B------:R1:W-:Y:S04]  /*07f0*/  STG.E desc[UR6][R12.64], R9 ;  /* 0x000000090c007986 */ /* 0x0003e8000c101906 */
[----:B------:R-:W2:Y:S04]  /*0800*/  LDG.E R20, desc[UR6][R10.64+0xc] ;  /* 0x00000c060a147981 */ /* 0x000ea8000c1e1900 */
[----:B------:R-:W2:Y:S01]  /*0810*/  LDG.E R6, desc[UR6][R6.64] ;  /* 0x0000000606067981 */ /* 0x000ea2000c1e1900 */
[----:B------:R-:W-:Y:S01]  /*0820*/  IADD3 R8, PT, PT, R8, 0x4, RZ ;  /* 0x0000000408087810 */ /* 0x000fe20007ffe0ff */
[----:B--2---:R-:W-:-:S05]  /*0830*/  FFMA R20, R20, R6, R9 ;  /* 0x0000000614147223 */ /* 0x004fca0000000009 */
[----:B------:R1:W-:Y:S02]  /*0840*/  STG.E desc[UR6][R12.64], R20 ;  /* 0x000000140c007986 */ /* 0x0003e4000c101906 */
.L_x_3:
[----:B------:R-:W-:Y:S05]  /*0850*/  @!P1 BRA `(.L_x_2) ;  /* 0x00000000009c9947 */ /* 0x000fea0003800000 */
[----:B------:R-:W-:-:S13]  /*0860*/  ISETP.NE.AND P1, PT, R3, 0x1, PT ;  /* 0x000000010300780c */ /* 0x000fda0003f25270 */
[----:B------:R-:W-:Y:S05]  /*0870*/  @!P1 BRA `(.L_x_4) ;  /* 0x00000000005c9947 */ /* 0x000fea0003800000 */
[----:B-1----:R-:W1:Y:S01]  /*0880*/  LDC R9, c[0x0][0x398] ;  /* 0x0000e600ff097b82 */ /* 0x002e620000000800 */
        /* <DEDUP_REMOVED lines=9> */
[----:B------:R-:W-:Y:S02]  /*0920*/  IADD3 R19, P1, PT, R8, UR5, RZ ;  /* 0x0000000508137c10 */ /* 0x000fe4000ff3e0ff */
[----:B------:R-:W-:-:S03]  /*0930*/  IADD3 R21, PT, PT, R18, R9, RZ ;  /* 0x0000000912157210 */ /* 0x000fc60007ffe0ff */
[----:B---3--:R-:W-:Y:S02]  /*0940*/  IMAD.X R22, RZ, RZ, RZ, P1 ;  /* 0x000000ffff167224 */ /* 0x008fe400008e06ff */
[----:B------:R-:W-:Y:S01]  /*0950*/  IMAD.WIDE.U32 R6, R21, 0x4, R6 ;  /* 0x0000000415067825 */ /* 0x000fe200078e0006 */
[----:B-1----:R-:W-:-:S04]  /*0960*/  LEA R10, P1, R19, R10, 0x2 ;  /* 0x0000000a130a7211 */ /* 0x002fc800078210ff */
[----:B------:R-:W-:Y:S01]  /*0970*/  LEA.HI.X R11, R19, R11, R22, 0x2, P1 ;  /* 0x0000000b130b7211 */ /* 0x000fe200008f1416 */
[----:B--2---:R-:W-:-:S05]  /*0980*/  FFMA R9, R15, R16, R20 ;  /* 0x000000100f097223 */ /* 0x004fca0000000014 */
[----:B------:R2:W-:Y:S04]  /*0990*/  STG.E desc[UR6][R12.64], R9 ;  /* 0x000000090c007986 */ /* 0x0005e8000c101906 */
[----:B------:R-:W3:Y:S04]  /*09a0*/  LDG.E R10, desc[UR6][R10.64+0x4] ;  /* 0x000004060a0a7981 */ /* 0x000ee8000c1e1900 */
[----:B------:R-:W3:Y:S01]  /*09b0*/  LDG.E R6, desc[UR6][R6.64] ;  /* 0x0000000606067981 */ /* 0x000ee2000c1e1900 */
[----:B------:R-:W-:Y:S01]  /*09c0*/  IADD3 R8, PT, PT, R8, 0x2, RZ ;  /* 0x0000000208087810 */ /* 0x000fe20007ffe0ff */
[----:B---3--:R-:W-:-:S05]  /*09d0*/  FFMA R20, R10, R6, R9 ;  /* 0x000000060a147223 */ /* 0x008fca0000000009 */
[----:B------:R2:W-:Y:S02]  /*09e0*/  STG.E desc[UR6][R12.64], R20 ;  /* 0x000000140c007986 */ /* 0x0005e4000c101906 */
.L_x_4:
[----:B------:R-:W4:Y:S02]  /*09f0*/  LDC R15, c[0x0][0x398] ;  /* 0x0000e600ff0f7b82 */ /* 0x000f240000000800 */
[----:B----4-:R-:W-:-:S04]  /*0a00*/  LOP3.LUT R6, R15, 0x1, RZ, 0xc0, !PT ;  /* 0x000000010f067812 */ /* 0x010fc800078ec0ff */
[----:B------:R-:W-:-:S13]  /*0a10*/  ISETP.NE.U32.AND P1, PT, R6, 0x1, PT ;  /* 0x000000010600780c */ /* 0x000fda0003f25070 */
[----:B------:R-:W-:Y:S05]  /*0a20*/  @P1 BRA `(.L_x_2) ;  /* 0x0000000000281947 */ /* 0x000fea0003800000 */
[----:B------:R-:W4:Y:S01]  /*0a30*/  LDC.64 R6, c[0x0][0x380] ;  /* 0x0000e000ff067b82 */ /* 0x000f220000000a00 */
[C---:B-12---:R-:W-:Y:S01]  /*0a40*/  IADD3 R9, PT, PT, R8.reuse, UR5, RZ ;  /* 0x0000000508097c10 */ /* 0x046fe2000fffe0ff */
[----:B------:R-:W-:-:S06]  /*0a50*/  IMAD R15, R8, R15, R5 ;  /* 0x0000000f080f7224 */ /* 0x000fcc00078e0205 */
[----:B------:R-:W1:Y:S01]  /*0a60*/  LDC.64 R10, c[0x0][0x388] ;  /* 0x0000e200ff0a7b82 */ /* 0x000e620000000a00 */
[----:B----4-:R-:W-:-:S06]  /*0a70*/  IMAD.WIDE.U32 R6, R9, 0x4, R6 ;  /* 0x0000000409067825 */ /* 0x010fcc00078e0006 */
[----:B------:R-:W2:Y:S01]  /*0a80*/  LDG.E R7, desc[UR6][R6.64] ;  /* 0x0000000606077981 */ /* 0x000ea2000c1e1900 */
[----:B-1----:R-:W-:-:S06]  /*0a90*/  IMAD.WIDE.U32 R8, R15, 0x4, R10 ;  /* 0x000000040f087825 */ /* 0x002fcc00078e000a */
[----:B------:R-:W2:Y:S02]  /*0aa0*/  LDG.E R8, desc[UR6][R8.64] ;  /* 0x0000000608087981 */ /* 0x000ea4000c1e1900 */
[----:B--2---:R-:W-:-:S05]  /*0ab0*/  FFMA R11, R7, R8, R20 ;  /* 0x00000008070b7223 */ /* 0x004fca0000000014 */
[----:B------:R4:W-:Y:S02]  /*0ac0*/  STG.E desc[UR6][R12.64], R11 ;  /* 0x0000000b0c007986 */ /* 0x0009e4000c101906 */
.L_x_2:
[----:B------:R-:W5:Y:S01]  /*0ad0*/  LDCU UR8, c[0x0][0x398] ;  /* 0x00007300ff0877ac */ /* 0x000f620008000800 */
[----:B------:R-:W-:-:S04]  /*0ae0*/  IADD3 R5, PT, PT, R5, 0x1, RZ ;  /* 0x0000000105057810 */ /* 0x000fc80007ffe0ff */
[----:B-----5:R-:W-:-:S13]  /*0af0*/  ISETP.NE.AND P1, PT, R5, UR8, PT ;  /* 0x0000000805007c0c */ /* 0x020fda000bf25270 */
[----:B------:R-:W-:Y:S05]  /*0b00*/  @P1 BRA `(.L_x_5) ;  /* 0xfffffff400801947 */ /* 0x000fea000383ffff */
[----:B------:R-:W-:Y:S05]  /*0b10*/  BRA.U UP0, `(.L_x_6) ;  /* 0xfffffff500687547 */ /* 0x000fea000b83ffff */
[----:B------:R-:W-:Y:S05]  /*0b20*/  EXIT ;  /* 0x000000000000794d */ /* 0x000fea0003800000 */
.L_x_7:
[----:B------:R-:W-:-:S00]  /*0b30*/  BRA `(.L_x_7) ;  /* 0xfffffffc00fc7947 */ /* 0x000fc0000383ffff */
[----:B------:R-:W-:-:S00]  /*0b40*/  NOP ;  /* 0x0000000000007918 */ /* 0x000fc00000000000 */
        /* <DEDUP_REMOVED lines=11> */
.L_x_13:


//--------------------- .text._Z9matMulGPUPfS_S_i --------------------------
	.section	.text._Z9matMulGPUPfS_S_i,"ax",@progbits
	.align	128
        .global         _Z9matMulGPUPfS_S_i
        .type           _Z9matMulGPUPfS_S_i,@function
        .size           _Z9matMulGPUPfS_S_i,(.L_x_14 - _Z9matMulGPUPfS_S_i)
        .other          _Z9matMulGPUPfS_S_i,@"STO_CUDA_ENTRY STV_DEFAULT"
_Z9matMulGPUPfS_S_i:
.text._Z9matMulGPUPfS_S_i:
[----:B------:R-:W-:Y:S01]  /*0000*/  LDC R1, c[0x0][0x37c] ;  /* 0x0000df00ff017b82 */ /* 0x000fe20000000800 */
[----:B------:R-:W0:Y:S07]  /*0010*/  S2R R3, SR_TID.X ;  /* 0x0000000000037919 */ /* 0x000e2e0000002100 */
[----:B------:R-:W0:Y:S01]  /*0020*/  LDC R0, c[0x0][0x360] ;  /* 0x0000d800ff007b82 */ /* 0x000e220000000800 */
[----:B------:R-:W1:Y:S01]  /*0030*/  LDCU UR20, c[0x0][0x398] ;  /* 0x00007300ff1477ac */ /* 0x000e620008000800 */
[----:B------:R-:W2:Y:S06]  /*0040*/  S2R R2, SR_TID.Y ;  /* 0x0000000000027919 */ /* 0x000eac0000002200 */
[----:B------:R-:W0:Y:S08]  /*0050*/  S2UR UR4, SR_CTAID.X ;  /* 0x00000000000479c3 */ /* 0x000e300000002500 */
[----:B------:R-:W2:Y:S08]  /*0060*/  S2UR UR5, SR_CTAID.Y ;  /* 0x00000000000579c3 */ /* 0x000eb00000002600 */
[----:B------:R-:W2:Y:S01]  /*0070*/  LDC R13, c[0x0][0x364] ;  /* 0x0000d900ff0d7b82 */ /* 0x000ea20000000800 */
[----:B0-----:R-:W-:-:S02]  /*0080*/  IMAD R0, R0, UR4, R3 ;  /* 0x0000000400007c24 */ /* 0x001fc4000f8e0203 */
[----:B--2---:R-:W-:-:S05]  /*0090*/  IMAD R13, R13, UR5, R2 ;  /* 0x000000050d0d7c24 */ /* 0x004fca000f8e0202 */
[----:B------:R-:W-:-:S04]  /*00a0*/  VIMNMX R2, PT, PT, R0, R13, !PT ;  /* 0x0000000d00027248 */ /* 0x000fc80007fe0100 */
[----:B-1----:R-:W-:-:S13]  /*00b0*/  ISETP.GE.AND P0, PT, R2, UR20, PT ;  /* 0x0000001402007c0c */ /* 0x002fda000bf06270 */
[----:B------:R-:W-:Y:S05]  /*00c0*/  @P0 EXIT ;  /* 0x000000000000094d */ /* 0x000fea0003800000 */
[----:B------:R-:W-:Y:S01]  /*00d0*/  UISETP.GE.U32.AND UP0, UPT, UR20, 0x8, UPT ;  /* 0x000000081400788c */ /* 0x000fe2000bf06070 */
[----:B------:R-:W-:Y:S02]  /*00e0*/  HFMA2 R12, -RZ, RZ, 0, 0 ;  /* 0x00000000ff0c7431 */ /* 0x000fe400000001ff */
[----:B------:R-:W-:Y:S01]  /*00f0*/  IMAD R13, R13, UR20, RZ ;  /* 0x000000140d0d7c24 */ /* 0x000fe2000f8e02ff */
[----:B------:R-:W-:Y:S01]  /*0100*/  UMOV UR4, URZ ;  /* 0x000000ff00047c82 */ /* 0x000fe20008000000 */
[----:B------:R-:W0:Y:S04]  /*0110*/  LDCU.64 UR18, c[0x0][0x358] ;  /* 0x00006b00ff1277ac */ /* 0x000e280008000a00 */
[----:B------:R-:W-:Y:S05]  /*0120*/  BRA.U !UP0, `(.L_x_8) ;  /* 0x0000000508047547 */ /* 0x000fea000b800000 */
[----:B------:R-:W1:Y:S01]  /*0130*/  LDCU.128 UR24, c[0x0][0x380] ;  /* 0x00007000ff1877ac */ /* 0x000e620008000c00 */
[----:B------:R-:W-:Y:S02]  /*0140*/  MOV R12, RZ ;  /* 0x000000ff000c7202 */ /* 0x000fe40000000f00 */
[----:B------:R-:W-:Y:S01]  /*0150*/  MOV R14, R0 ;  /* 0x00000000000e7202 */ /* 0x000fe20000000f00 */
[----:B------:R-:W-:-:S04]  /*0160*/  ULOP3.LUT UR4, UR20, 0x7ffffff8, URZ, 0xc0, !UPT ;  /* 0x7ffffff814047892 */ /* 0x000fc8000f8ec0ff */
[----:B------:R-:W-:Y:S01]  /*0170*/  UIADD3 UR5, UPT, UPT, -UR4, URZ, URZ ;  /* 0x000000ff04057290 */ /* 0x000fe2000fffe1ff */
[----:B-1----:R-:W-:Y:S01]  /*0180*/  MOV R2, UR24 ;  /* 0x0000001800027c02 */ /* 0x002fe20008000f00 */
[----:B------:R-:W-:Y:S01]  /*0190*/  UIMAD.WIDE UR6, UR20, 0x8, UR26 ;  /* 0x00000008140678a5 */ /* 0x000fe2000f8e021a */
[----:B------:R-:W-:Y:S01]  /*01a0*/  MOV R3, UR25 ;  /* 0x0000001900037c02 */ /* 0x000fe20008000f00 */
[----:B------:R-:W-:Y:S02]  /*01b0*/  UIMAD.WIDE UR8, UR20, 0xc, UR26 ;  /* 0x0000000c140878a5 */ /* 0x000fe4000f8e021a */
[----:B------:R-:W-:Y:S01]  /*01c0*/  UIMAD.WIDE UR10, UR20, 0x10, UR26 ;  /* 0x00000010140a78a5 */ /* 0x000fe2000f8e021a */
[----:B------:R-:W-:Y:S01]  /*01d0*/  IMAD.WIDE.U32 R2, R13, 0x4, R2 ;  /* 0x000000040d027825 */ /* 0x000fe200078e0002 */
[----:B------:R-:W-:Y:S02]  /*01e0*/  UIMAD.WIDE UR12, UR20, 0x14, UR26 ;  /* 0x00000014140c78a5 */ /* 0x000fe4000f8e021a */
[----:B------:R-:W-:Y:S01]  /*01f0*/  UIMAD.WIDE UR14, UR20, 0x18, UR26 ;  /* 0x00000018140e78a5 */ /* 0x000fe2000f8e021a */
[----:B------:R-:W-:Y:S01]  /*0200*/  IADD3 R2, P0, PT, R2, 0x10, RZ ;  /* 0x0000001002027810 */ /* 0x000fe20007f1e0ff */
[----:B------:R-:W-:-:S03]  /*0210*/  UIMAD.WIDE UR16, UR20, 0x1c, UR26 ;  /* 0x0000001c141078a5 */ /* 0x000fc6000f8e021a */
[----:B------:R-:W-:-:S09]  /*0220*/  IADD3.X R3, PT, PT, RZ, R3, RZ, P0, !PT ;  /* 0x00000003ff037210 */ /* 0x000fd200007fe4ff */
.L_x_9:
[----:B------:R-:W-:Y:S01]  /*0230*/  UIMAD.WIDE UR22, UR20, 0x4, UR26 ;  /* 0x00000004141678a5 */ /* 0x000fe2000f8e021a */
[----:B------:R-:W-:Y:S02]  /*0240*/  IMAD.MOV.U32 R23, RZ, RZ, 0x4 ;  /* 0x00000004ff177424 */ /* 0x000fe400078e00ff */
[----:B------:R-:W-:Y:S01]  /*0250*/  HFMA2 R11, -RZ, RZ, 0, 2.384185791015625e-07 ;  /* 0x00000004ff0b7431 */ /* 0x000fe200000001ff */
[----:B------:R-:W-:Y:S01]  /*0260*/  MOV R25, 0x4 ;  /* 0x0000000400197802 */ /* 0x000fe20000000f00 */
[----:B0-----:R-:W2:Y:S01]  /*0270*/  LDG.E R21, desc[UR18][R2.64+-0x10] ;  /* 0xfffff01202157981 */ /* 0x001ea2000c1e1900 */
[C---:B------:R-:W-:Y:S01]  /*0280*/  IMAD.WIDE R22, R14.reuse, R23, UR26 ;  /* 0x0000001a0e167e25 */ /* 0x040fe2000f8e0217 */
[----:B------:R-:W-:Y:S02]  /*0290*/  MOV R8, UR22 ;  /* 0x0000001600087c02 */ /* 0x000fe40008000f00 */
[----:B------:R-:W-:Y:S01]  /*02a0*/  MOV R9, UR23 ;  /* 0x0000001700097c02 */ /* 0x000fe20008000f00 */
[----:B------:R-:W3:Y:S02]  /*02b0*/  LDG.E R19, desc[UR18][R2.64+-0xc] ;  /* 0xfffff41202137981 */ /* 0x000ee4000c1e1900 */
[----:B------:R-:W-:-:S02]  /*02c0*/  IMAD.WIDE R8, R14, 0x4, R8 ;  /* 0x000000040e087825 */ /* 0x000fc400078e0208 */
[----:B------:R-:W2:Y:S01]  /*02d0*/  LDG.E R22, desc[UR18][R22.64] ;  /* 0x0000001216167981 */ /* 0x000ea2000c1e1900 */
[----:B------:R-:W-:Y:S01]  /*02e0*/  MOV R5, 0x4 ;  /* 0x0000000400057802 */ /* 0x000fe20000000f00 */
[C---:B------:R-:W-:Y:S02]  /*02f0*/  IMAD.WIDE R24, R14.reuse, R25, UR6 ;  /* 0x000000060e187e25 */ /* 0x040fe4000f8e0219 */
[----:B------:R0:W3:Y:S02]  /*0300*/  LDG.E R20, desc[UR18][R8.64] ;  /* 0x0000001208147981 */ /* 0x0000e4000c1e1900 */
[----:B------:R-:W-:Y:S02]  /*0310*/  IMAD.WIDE R10, R14, R11, UR8 ;  /* 0x000000080e0a7e25 */ /* 0x000fe4000f8e020b */
[----:B------:R-:W4:Y:S04]  /*0320*/  LDG.E R18, desc[UR18][R24.64] ;  /* 0x0000001218127981 */ /* 0x000f28000c1e1900 */
[----:B------:R-:W4:Y:S01]  /*0330*/  LDG.E R17, desc[UR18][R2.64+-0x8] ;  /* 0xfffff81202117981 */ /* 0x000f22000c1e1900 */
[----:B0-----:R-:W-:-:S02]  /*0340*/  HFMA2 R9, -RZ, RZ, 0, 2.384185791015625e-07 ;  /* 0x00000004ff097431 */ /* 0x001fc400000001ff */
[----:B------:R-:W-:Y:S01]  /*0350*/  IMAD.MOV.U32 R7, RZ, RZ, 0x4 ;  /* 0x00000004ff077424 */ /* 0x000fe200078e00ff */
[----:B------:R0:W5:Y:S01]  /*0360*/  LDG.E R16, desc[UR18][R10.64] ;  /* 0x000000120a107981 */ /* 0x000162000c1e1900 */
[----:B------:R-:W-:-:S03]  /*0370*/  IMAD.WIDE R4, R14, R5, UR10 ;  /* 0x0000000a0e047e25 */ /* 0x000fc6000f8e0205 */
[----:B------:R-:W5:Y:S01]  /*0380*/  LDG.E R15, desc[UR18][R2.64+-0x4] ;  /* 0xfffffc12020f7981 */ /* 0x000f62000c1e1900 */
[C---:B------:R-:W-:Y:S01]  /*0390*/  IMAD.WIDE R6, R14.reuse, R7, UR12 ;  /* 0x0000000c0e067e25 */ /* 0x040fe2000f8e0207 */
[----:B------:R-:W-:Y:S02]  /*03a0*/  MOV R27, 0x4 ;  /* 0x00000004001b7802 */ /* 0x000fe40000000f00 */
[----:B------:R1:W5:Y:S01]  /*03b0*/  LDG.E R4, desc[UR18][R4.64] ;  /* 0x0000001204047981 */ /* 0x000362000c1e1900 */
[----:B------:R-:W-:-:S03]  /*03c0*/  IMAD.WIDE R8, R14, R9, UR14 ;  /* 0x0000000e0e087e25 */ /* 0x000fc6000f8e0209 */
[----:B------:R-:W5:Y:S01]  /*03d0*/  LDG.E R23, desc[UR18][R2.64] ;  /* 0x0000001202177981 */ /* 0x000f62000c1e1900 */
[----:B0-----:R-:W-:-:S03]  /*03e0*/  IMAD.WIDE R10, R14, R27, UR16 ;  /* 0x000000100e0a7e25 */ /* 0x001fc6000f8e021b */
[----:B------:R-:W5:Y:S04]  /*03f0*/  LDG.E R7, desc[UR18][R6.64] ;  /* 0x0000001206077981 */ /* 0x000f68000c1e1900 */
[----:B------:R-:W5:Y:S04]  /*0400*/  LDG.E R24, desc[UR18][R2.64+0x4] ;  /* 0x0000041202187981 */ /* 0x000f68000c1e1900 */
[----:B------:R-:W5:Y:S04]  /*0410*/  LDG.E R8, desc[UR18][R8.64] ;  /* 0x0000001208087981 */ /* 0x000f68000c1e1900 */
[----:B------:R-:W5:Y:S04]  /*0420*/  LDG.E R25, desc[UR18][R2.64+0x8] ;  /* 0x0000081202197981 */ /* 0x000f68000c1e1900 */
[----:B------:R-:W5:Y:S04]  /*0430*/  LDG.E R10, desc[UR18][R10.64] ;  /* 0x000000120a0a7981 */ /* 0x000f68000c1e1900 */
[----:B------:R0:W5:Y:S01]  /*0440*/  LDG.E R27, desc[UR18][R2.64+0xc] ;  /* 0x00000c12021b7981 */ /* 0x000162000c1e1900 */
[----:B------:R-:W-:-:S04]  /*0450*/  UIADD3 UR5, UPT, UPT, UR5, 0x8, URZ ;  /* 0x0000000805057890 */ /* 0x000fc8000fffe0ff */
[----:B------:R-:W-:Y:S01]  /*0460*/  UISETP.NE.AND UP0, UPT, UR5, URZ, UPT ;  /* 0x000000ff0500728c */ /* 0x000fe2000bf05270 */
[----:B-1----:R-:W-:Y:S02]  /*0470*/  MOV R5, UR20 ;  /* 0x0000001400057c02 */ /* 0x002fe40008000f00 */
[----:B0-----:R-:W-:Y:S02]  /*0480*/  IADD3 R2, P0, PT, R2, 0x20, RZ ;  /* 0x0000002002027810 */ /* 0x001fe40007f1e0ff */
[----:B------:R-:W-:Y:S02]  /*0490*/  LEA R14, R5, R14, 0x3 ;  /* 0x0000000e050e7211 */ /* 0x000fe400078e18ff */
[----:B------:R-:W-:Y:S01]  /*04a0*/  IADD3.X R3, PT, PT, RZ, R3, RZ, P0, !PT ;  /* 0x00000003ff037210 */ /* 0x000fe200007fe4ff */
[----:B--2---:R-:W-:-:S04]  /*04b0*/  FFMA R22, R21, R22, R12 ;  /* 0x0000001615167223 */ /* 0x004fc8000000000c */
[----:B---3--:R-:W-:-:S04]  /*04c0*/  FFMA R20, R19, R20, R22 ;  /* 0x0000001413147223 */ /* 0x008fc80000000016 */
[----:B----4-:R-:W-:-:S04]  /*04d0*/  FFMA R18, R17, R18, R20 ;  /* 0x0000001211127223 */ /* 0x010fc80000000014 */
[----:B-----5:R-:W-:-:S04]  /*04e0*/  FFMA R16, R15, R16, R18 ;  /* 0x000000100f107223 */ /* 0x020fc80000000012 */
[----:B------:R-:W-:-:S04]  /*04f0*/  FFMA R23, R23, R4, R16 ;  /* 0x0000000417177223 */ /* 0x000fc80000000010 */
[----:B------:R-:W-:-:S04]  /*0500*/  FFMA R24, R24, R7, R23 ;  /* 0x0000000718187223 */ /* 0x000fc80000000017 */
[----:B------:R-:W-:-:S04]  /*0510*/  FFMA R8, R25, R8, R24 ;  /* 0x0000000819087223 */ /* 0x000fc80000000018 */
[----:B------:R-:W-:Y:S01]  /*0520*/  FFMA R12, R27, R10, R8 ;  /* 0x0000000a1b0c7223 */ /* 0x000fe20000000008 */
[----:B------:R-:W-:Y:S06]  /*0530*/  BRA.U UP0, `(.L_x_9) ;  /* 0xfffffffd003c7547 */ /* 0x000fec000b83ffff */
.L_x_8:
[----:B------:R-:W-:-:S04]  /*0540*/  ULOP3.LUT UR6, UR20, 0x7, URZ, 0xc0, !UPT ;  /* 0x0000000714067892 */ /* 0x000fc8000f8ec0ff */
[----:B------:R-:W-:-:S09]  /*0550*/  UISETP.NE.AND UP0, UPT, UR6, URZ, UPT ;  /* 0x000000ff0600728c */ /* 0x000fd2000bf05270 */
[----:B------:R-:W-:Y:S05]  /*0560*/  BRA.U !UP0, `(.L_x_10) ;  /* 0x0000000508387547 */ /* 0x000fea000b800000 */
[----:B------:R-:W-:Y:S02]  /*0570*/  UISETP.GE.U32.AND UP0, UPT, UR6, 0x4, UPT ;  /* 0x000000040600788c */ /* 0x000fe4000bf06070 */
[----:B------:R-:W-:-:S04]  /*0580*/  ULOP3.LUT UR5, UR20, 0x3, URZ, 0xc0, !UPT ;  /* 0x0000000314057892 */ /* 0x000fc8000f8ec0ff */
[----:B------:R-:W-:-:S03]  /*0590*/  UISETP.NE.AND UP1, UPT, UR5, URZ, UPT ;  /* 0x000000ff0500728c */ /* 0x000fc6000bf25270 */
[----:B------:R-:W-:Y:S08]  /*05a0*/  BRA.U !UP0, `(.L_x_11) ;  /* 0x00000001087c7547 */ /* 0x000ff0000b800000 */
[----:B------:R-:W1:Y:S01]  /*05b0*/  LDC.64 R6, c[0x0][0x388] ;  /* 0x0000e200ff067b82 */ /* 0x000e620000000a00 */
[----:B------:R-:W2:Y:S01]  /*05c0*/  LDCU.64 UR6, c[0x0][0x380] ;  /* 0x00007000ff0677ac */ /* 0x000ea20008000a00 */
[----:B------:R-:W-:Y:S01]  /*05d0*/  IMAD.U32 R9, RZ, RZ, UR4 ;  /* 0x00000004ff097e24 */ /* 0x000fe2000f8e00ff */
[C---:B------:R-:W-:Y:S02]  /*05e0*/  IADD3 R3, PT, PT, R13.reuse, UR4, RZ ;  /* 0x000000040d037c10 */ /* 0x040fe4000fffe0ff */
[----:B------:R-:W-:Y:S01]  /*05f0*/  IADD3 R10, P0, PT, R13, UR4, RZ ;  /* 0x000000040d0a7c10 */ /* 0x000fe2000ff1e0ff */
[----:B------:R-:W-:Y:S01]  /*0600*/  IMAD R9, R9, UR20, R0 ;  /* 0x0000001409097c24 */ /* 0x000fe2000f8e0200 */
[----:B------:R-:W-:Y:S01]  /*0610*/  MOV R11, UR20 ;  /* 0x00000014000b7c02 */ /* 0x000fe20008000f00 */
[----:B------:R-:W3:Y:S01]  /*0620*/  LDC.64 R4, c[0x0][0x380] ;  /* 0x0000e000ff047b82 */ /* 0x000ee20000000a00 */
[----:B------:R-:W-:Y:S01]  /*0630*/  MOV R15, UR20 ;  /* 0x00000014000f7c02 */ /* 0x000fe20008000f00 */
[----:B-1----:R-:W-:Y:S01]  /*0640*/  IMAD.WIDE R6, R9, 0x4, R6 ;  /* 0x0000000409067825 */ /* 0x002fe200078e0206 */
[----:B------:R-:W-:-:S05]  /*0650*/  MOV R9, UR20 ;  /* 0x0000001400097c02 */ /* 0x000fca0008000f00 */
[----:B------:R-:W-:Y:S02]  /*0660*/  IMAD.WIDE R8, R9, 0x4, R6 ;  /* 0x0000000409087825 */ /* 0x000fe400078e0206 */
[----:B0-----:R-:W4:Y:S02]  /*0670*/  LDG.E R6, desc[UR18][R6.64] ;  /* 0x0000001206067981 */ /* 0x001f24000c1e1900 */
[----:B---3--:R-:W-:Y:S01]  /*0680*/  IMAD.WIDE.U32 R4, R3, 0x4, R4 ;  /* 0x0000000403047825 */ /* 0x008fe200078e0004 */
[----:B------:R-:W-:Y:S01]  /*0690*/  IADD3.X R3, PT, PT, RZ, RZ, RZ, P0, !PT ;  /* 0x000000ffff037210 */ /* 0x000fe200007fe4ff */
[----:B------:R-:W3:Y:S01]  /*06a0*/  LDG.E R17, desc[UR18][R8.64] ;  /* 0x0000001208117981 */ /* 0x000ee2000c1e1900 */
[----:B--2---:R-:W-:-:S03]  /*06b0*/  LEA R2, P0, R10, UR6, 0x2 ;  /* 0x000000060a027c11 */ /* 0x004fc6000f8010ff */
[----:B------:R-:W4:Y:S01]  /*06c0*/  LDG.E R5, desc[UR18][R4.64] ;  /* 0x0000001204057981 */ /* 0x000f22000c1e1900 */
[----:B------:R-:W-:Y:S01]  /*06d0*/  LEA.HI.X R3, R10, UR7, R3, 0x2, P0 ;  /* 0x000000070a037c11 */ /* 0x000fe200080f1403 */
[----:B------:R-:W-:-:S04]  /*06e0*/  IMAD.WIDE R10, R11, 0x4, R8 ;  /* 0x000000040b0a7825 */ /* 0x000fc800078e0208 */
[----:B------:R-:W3:Y:S01]  /*06f0*/  LDG.E R16, desc[UR18][R2.64+0x4] ;  /* 0x0000041202107981 */ /* 0x000ee2000c1e1900 */
[----:B------:R-:W-:-:S03]  /*0700*/  IMAD.WIDE R14, R15, 0x4, R10 ;  /* 0x000000040f0e7825 */ /* 0x000fc600078e020a */
[----:B------:R-:W2:Y:S04]  /*0710*/  LDG.E R19, desc[UR18][R10.64] ;  /* 0x000000120a137981 */ /* 0x000ea8000c1e1900 */
[----:B------:R-:W2:Y:S04]  /*0720*/  LDG.E R18, desc[UR18][R2.64+0x8] ;  /* 0x0000081202127981 */ /* 0x000ea8000c1e1900 */
[----:B------:R-:W5:Y:S04]  /*0730*/  LDG.E R20, desc[UR18][R2.64+0xc] ;  /* 0x00000c1202147981 */ /* 0x000f68000c1e1900 */
[----:B------:R-:W5:Y:S01]  /*0740*/  LDG.E R14, desc[UR18][R14.64] ;  /* 0x000000120e0e7981 */ /* 0x000f62000c1e1900 */
[----:B------:R-:W-:Y:S01]  /*0750*/  UIADD3 UR4, UPT, UPT, UR4, 0x4, URZ ;  /* 0x0000000404047890 */ /* 0x000fe2000fffe0ff */
[----:B----4-:R-:W-:-:S04]  /*0760*/  FFMA R5, R5, R6, R12 ;  /* 0x0000000605057223 */ /* 0x010fc8000000000c */
[----:B---3--:R-:W-:-:S04]  /*0770*/  FFMA R5, R16, R17, R5 ;  /* 0x0000001110057223 */ /* 0x008fc80000000005 */
[----:B--2---:R-:W-:-:S04]  /*0780*/  FFMA R5, R18, R19, R5 ;  /* 0x0000001312057223 */ /* 0x004fc80000000005 */
[----:B-----5:R-:W-:-:S07]  /*0790*/  FFMA R12, R20, R14, R5 ;  /* 0x0000000e140c7223 */ /* 0x020fce0000000005 */
.L_x_11:
[----:B------:R-:W-:Y:S05]  /*07a0*/  BRA.U !UP1, `(.L_x_10) ;  /* 0x0000000109a87547 */ /* 0x000fea000b800000 */
[----:B------:R-:W-:Y:S01]  /*07b0*/  UISETP.NE.AND UP0, UPT, UR5, 0x1, UPT ;  /* 0x000000010500788c */ /* 0x000fe2000bf05270 */
[----:B------:R-:W-:Y:S01]  /*07c0*/  MOV R7, UR4 ;  /* 0x0000000400077c02 */ /* 0x000fe20008000f00 */
[----:B------:R-:W-:Y:S02]  /*07d0*/  ULOP3.LUT UR5, UR20, 0x1, URZ, 0xc0, !UPT ;  /* 0x0000000114057892 */ /* 0x000fe4000f8ec0ff */
[----:B------:R-:W-:Y:S02]  /*07e0*/  MOV R15, UR20 ;  /* 0x00000014000f7c02 */ /* 0x000fe40008000f00 */
[----:B------:R-:W-:Y:S01]  /*07f0*/  UISETP.NE.U32.AND UP1, UPT, UR5, 0x1, UPT ;  /* 0x000000010500788c */ /* 0x000fe2000bf25070 */
[----:B------:R-:W-:-:S04]  /*0800*/  PLOP3.LUT P1, PT, PT, PT, UP0, 0x80, 0x8 ;  /* 0x000000000008781c */ /* 0x000fc80003f2f008 */
[----:B------:R-:W1:Y:S01]  /*0810*/  @UP0 LDCU.128 UR8, c[0x0][0x380] ;  /* 0x00007000ff0807ac */ /* 0x000e620008000c00 */
[----:B------:R-:W-:Y:S01]  /*0820*/  PLOP3.LUT P0, PT, PT, PT, UP1, 0x80, 0x8 ;  /* 0x000000000008781c */ /* 0x000fe20003f0f018 */
[----:B------:R-:W2:Y:S04]  /*0830*/  @UP0 LDCU.64 UR6, c[0x0][0x380] ;  /* 0x00007000ff0607ac */ /* 0x000ea80008000a00 */
[----:B------:R-:W3:Y:S03]  /*0840*/  @!UP1 LDCU.128 UR12, c[0x0][0x380] ;  /* 0x00007000ff0c97ac */ /* 0x000ee60008000c00 */
[C---:B------:R-:W-:Y:S02]  /*0850*/  @P1 IADD3 R3, PT, PT, R13.reuse, UR4, RZ ;  /* 0x000000040d031c10 */ /* 0x040fe4000fffe0ff */
[----:B------:R-:W-:Y:S01]  /*0860*/  @P1 IADD3 R6, P2, PT, R13, UR4, RZ ;  /* 0x000000040d061c10 */ /* 0x000fe2000ff5e0ff */
[----:B------:R-:W-:Y:S01]  /*0870*/  @UP0 UIADD3 UR4, UPT, UPT, UR4, 0x2, URZ ;  /* 0x0000000204040890 */ /* 0x000fe2000fffe0ff */
[----:B-1----:R-:W-:Y:S01]  /*0880*/  MOV R11, UR9 ;  /* 0x00000009000b7c02 */ /* 0x002fe20008000f00 */
[----:B------:R-:W-:Y:S01]  /*0890*/  IMAD.U32 R10, RZ, RZ, UR8 ;  /* 0x00000008ff0a7e24 */ /* 0x000fe2000f8e00ff */
[----:B------:R-:W-:-:S02]  /*08a0*/  MOV R4, UR10 ;  /* 0x0000000a00047c02 */ /* 0x000fc40008000f00 */
[----:B------:R-:W-:Y:S01]  /*08b0*/  MOV R5, UR11 ;  /* 0x0000000b00057c02 */ /* 0x000fe20008000f00 */
[----:B------:R-:W-:-:S04]  /*08c0*/  @P1 IMAD.WIDE.U32 R10, R3, 0x4, R10 ;  /* 0x00000004030a1825 */ /* 0x000fc800078e000a */
[----:B------:R-:W-:Y:S01]  /*08d0*/  @P1 IMAD R3, R7, UR20, R0 ;  /* 0x0000001407031c24 */ /* 0x000fe2000f8e0200 */
[----:B------:R-:W-:Y:S01]  /*08e0*/  @P1 IADD3.X R7, PT, PT, RZ, RZ, RZ, P2, !PT ;  /* 0x000000ffff071210 */ /* 0x000fe200017fe4ff */
[----:B------:R-:W-:Y:S01]  /*08f0*/  IMAD.U32 R19, RZ, RZ, UR4 ;  /* 0x00000004ff137e24 */ /* 0x000fe2000f8e00ff */
[C---:B--2---:R-:W-:Y:S01]  /*0900*/  @P1 LEA R2, P2, R6.reuse, UR6, 0x2 ;  /* 0x0000000606021c11 */ /* 0x044fe2000f8410ff */
[----:B------:R-:W-:Y:S01]  /*0910*/  @P1 IMAD.WIDE R4, R3, 0x4, R4 ;  /* 0x0000000403041825 */ /* 0x000fe200078e0204 */
[----:B------:R-:W-:Y:S01]  /*0920*/  @!P0 IADD3 R17, PT, PT, R13, UR4, RZ ;  /* 0x000000040d118c10 */ /* 0x000fe2000fffe0ff */
[----:B0-----:R-:W2:Y:S01]  /*0930*/  @P1 LDG.E R11, desc[UR18][R10.64] ;  /* 0x000000120a0b1981 */ /* 0x001ea2000c1e1900 */
[----:B------:R-:W-:Y:S01]  /*0940*/  @P1 LEA.HI.X R3, R6, UR7, R7, 0x2, P2 ;  /* 0x0000000706031c11 */ /* 0x000fe200090f1407 */
[----:B------:R-:W-:Y:S01]  /*0950*/  @!P0 IMAD R19, R19, UR20, R0 ;  /* 0x0000001413138c24 */ /* 0x000fe2000f8e0200 */
[----:B---3--:R-:W-:Y:S01]  /*0960*/  MOV R6, UR12 ;  /* 0x0000000c00067c02 */ /* 0x008fe20008000f00 */
[----:B------:R-:W-:Y:S01]  /*0970*/  @P1 IMAD.WIDE R14, R15, 0x4, R4 ;  /* 0x000000040f0e1825 */ /* 0x000fe200078e0204 */
[----:B------:R-:W-:Y:S01]  /*0980*/  MOV R7, UR13 ;  /* 0x0000000d00077c02 */ /* 0x000fe20008000f00 */
[----:B------:R-:W2:Y:S01]  /*0990*/  @P1 LDG.E R4, desc[UR18][R4.64] ;  /* 0x0000001204041981 */ /* 0x000ea2000c1e1900 */
[----:B------:R-:W-:-:S02]  /*09a0*/  MOV R8, UR14 ;  /* 0x0000000e00087c02 */ /* 0x000fc40008000f00 */
[----:B------:R-:W-:Y:S01]  /*09b0*/  MOV R9, UR15 ;  /* 0x0000000f00097c02 */ /* 0x000fe20008000f00 */
[----:B------:R-:W-:Y:S01]  /*09c0*/  @!P0 IMAD.WIDE.U32 R6, R17, 0x4, R6 ;  /* 0x0000000411068825 */ /* 0x000fe200078e0006 */
[----:B------:R-:W3:Y:S03]  /*09d0*/  @P1 LDG.E R14, desc[UR18][R14.64] ;  /* 0x000000120e0e1981 */ /* 0x000ee6000c1e1900 */
[----:B------:R-:W-:Y:S01]  /*09e0*/  @!P0 IMAD.WIDE R8, R19, 0x4, R8 ;  /* 0x0000000413088825 */ /* 0x000fe200078e0208 */
[----:B------:R-:W3:Y:S04]  /*09f0*/  @P1 LDG.E R2, desc[UR18][R2.64+0x4] ;  /* 0x0000041202021981 */ /* 0x000ee8000c1e1900 */
[----:B------:R-:W4:Y:S04]  /*0a00*/  @!P0 LDG.E R7, desc[UR18][R6.64] ;  /* 0x0000001206078981 */ /* 0x000f28000c1e1900 */
[----:B------:R-:W4:Y:S01]  /*0a10*/  @!P0 LDG.E R8, desc[UR18][R8.64] ;  /* 0x0000001208088981 */ /* 0x000f22000c1e1900 */
[----:B--2---:R-:W-:-:S04]  /*0a20*/  @P1 FFMA R11, R11, R4, R12 ;  /* 0x000000040b0b1223 */ /* 0x004fc8000000000c */
[----:B---3--:R-:W-:-:S04]  /*0a30*/  @P1 FFMA R12, R2, R14, R11 ;  /* 0x0000000e020c1223 */ /* 0x008fc8000000000b */
[----:B----4-:R-:W-:-:S07]  /*0a40*/  @!P0 FFMA R12, R7, R8, R12 ;  /* 0x00000008070c8223 */ /* 0x010fce000000000c */
.L_x_10:
[----:B------:R-:W1:Y:S01]  /*0a50*/  LDC.64 R2, c[0x0][0x390] ;  /* 0x0000e400ff027b82 */ /* 0x000e620000000a00 */
[----:B------:R-:W-:-:S05]  /*0a60*/  IADD3 R13, PT, PT, R0, R13, RZ ;  /* 0x0000000d000d7210 */ /* 0x000fca0007ffe0ff */
[----:B-1----:R-:W-:-:S05]  /*0a70*/  IMAD.WIDE R2, R13, 0x4, R2 ;  /* 0x000000040d027825 */ /* 0x002fca00078e0202 */
[----:B0-----:R-:W-:Y:S01]  /*0a80*/  STG.E desc[UR18][R2.64], R12 ;  /* 0x0000000c02007986 */ /* 0x001fe2000c101912 */
[----:B------:R-:W-:Y:S05]  /*0a90*/  EXIT ;  /* 0x000000000000794d */ /* 0x000fea0003800000 */
.L_x_12:
        /* <DEDUP_REMOVED lines=14> */
.L_x_14:


//--------------------- .nv.shared.reserved.0     --------------------------
	.section	.nv.shared.reserved.0,"aw",@nobits
	.weak		__nv_reservedSMEM_offset_0_alias
	.size		__nv_reservedSMEM_offset_0_alias, 0, 64
	.other		__nv_reservedSMEM_offset_0_alias,@"STO_CUDA_RESERVED_SHARED STV_DEFAULT"
__nv_reservedSMEM_offset_0_alias:
	.zero		0
	.zero		64


//--------------------- .nv.constant0._Z10matMulGPU1PfS_S_i --------------------------
	.section	.nv.constant0._Z10matMulGPU1PfS_S_i,"a",@progbits
	.sectionflags	@""
	.align	4
.nv.constant0._Z10matMulGPU1PfS_S_i:
	.zero		924


//--------------------- .nv.constant0._Z9matMulGPUPfS_S_i --------------------------
	.section	.nv.constant0._Z9matMulGPUPfS_S_i,"a",@progbits
	.sectionflags	@""
	.align	4
.nv.constant0._Z9matMulGPUPfS_S_i:
	.zero		924


//--------------------- SYMBOLS --------------------------

	.type		.nv.reservedSmem.offset0,@object
	.size		.nv.reservedSmem.offset0,0x4
